//
// Generated by NVIDIA NVVM Compiler
//
// Compiler Build ID: CL-36424714
// Cuda compilation tools, release 13.0, V13.0.88
// Based on NVVM 20.0.0
//

.version 9.0
.target sm_100
.address_size 64

	// .globl	_Z11neutron_gpuiPiS_S_Pfffffii
.extern .func  (.param .b32 func_retval0) vprintf
(
	.param .b64 vprintf_param_0,
	.param .b64 vprintf_param_1
)
;
.global .align 4 .b8 precalc_xorwow_matrix[102400];
.global .align 4 .b8 precalc_xorwow_offset_matrix[102400];
.global .align 4 .b8 mrg32k3aM1[2304];
.global .align 4 .b8 mrg32k3aM2[2304];
.global .align 4 .b8 mrg32k3aM1SubSeq[2016];
.global .align 4 .b8 mrg32k3aM2SubSeq[2016];
.global .align 4 .b8 mrg32k3aM1Seq[2304];
.global .align 4 .b8 mrg32k3aM2Seq[2304];
.const .align 8 .b8 __cr_lgamma_table[72];
.global .align 1 .b8 _ZN30_INTERNAL_cd028ecc_4_k_cu_info4cuda3std3__45__cpo5beginE[1];
.global .align 1 .b8 _ZN30_INTERNAL_cd028ecc_4_k_cu_info4cuda3std3__45__cpo3endE[1];
.global .align 1 .b8 _ZN30_INTERNAL_cd028ecc_4_k_cu_info4cuda3std3__45__cpo6cbeginE[1];
.global .align 1 .b8 _ZN30_INTERNAL_cd028ecc_4_k_cu_info4cuda3std3__45__cpo4cendE[1];
.global .align 1 .b8 _ZN30_INTERNAL_cd028ecc_4_k_cu_info4cuda3std3__45__cpo6rbeginE[1];
.global .align 1 .b8 _ZN30_INTERNAL_cd028ecc_4_k_cu_info4cuda3std3__45__cpo4rendE[1];
.global .align 1 .b8 _ZN30_INTERNAL_cd028ecc_4_k_cu_info4cuda3std3__45__cpo7crbeginE[1];
.global .align 1 .b8 _ZN30_INTERNAL_cd028ecc_4_k_cu_info4cuda3std3__45__cpo5crendE[1];
.global .align 1 .b8 _ZN30_INTERNAL_cd028ecc_4_k_cu_info4cuda3std3__432_GLOBAL__N__cd028ecc_4_k_cu_info6ignoreE[1];
.global .align 1 .b8 _ZN30_INTERNAL_cd028ecc_4_k_cu_info4cuda3std3__419piecewise_constructE[1];
.global .align 1 .b8 _ZN30_INTERNAL_cd028ecc_4_k_cu_info4cuda3std3__48in_placeE[1];
.global .align 1 .b8 _ZN30_INTERNAL_cd028ecc_4_k_cu_info4cuda3std3__420unreachable_sentinelE[1];
.global .align 1 .b8 _ZN30_INTERNAL_cd028ecc_4_k_cu_info4cuda3std3__47nulloptE[1];
.global .align 1 .b8 _ZN30_INTERNAL_cd028ecc_4_k_cu_info4cuda3std3__48unexpectE[1];
.global .align 1 .b8 _ZN30_INTERNAL_cd028ecc_4_k_cu_info4cuda3std6ranges3__45__cpo4swapE[1];
.global .align 1 .b8 _ZN30_INTERNAL_cd028ecc_4_k_cu_info4cuda3std6ranges3__45__cpo9iter_moveE[1];
.global .align 1 .b8 _ZN30_INTERNAL_cd028ecc_4_k_cu_info4cuda3std6ranges3__45__cpo5beginE[1];
.global .align 1 .b8 _ZN30_INTERNAL_cd028ecc_4_k_cu_info4cuda3std6ranges3__45__cpo3endE[1];
.global .align 1 .b8 _ZN30_INTERNAL_cd028ecc_4_k_cu_info4cuda3std6ranges3__45__cpo6cbeginE[1];
.global .align 1 .b8 _ZN30_INTERNAL_cd028ecc_4_k_cu_info4cuda3std6ranges3__45__cpo4cendE[1];
.global .align 1 .b8 _ZN30_INTERNAL_cd028ecc_4_k_cu_info4cuda3std6ranges3__45__cpo7advanceE[1];
.global .align 1 .b8 _ZN30_INTERNAL_cd028ecc_4_k_cu_info4cuda3std6ranges3__45__cpo9iter_swapE[1];
.global .align 1 .b8 _ZN30_INTERNAL_cd028ecc_4_k_cu_info4cuda3std6ranges3__45__cpo4nextE[1];
.global .align 1 .b8 _ZN30_INTERNAL_cd028ecc_4_k_cu_info4cuda3std6ranges3__45__cpo4prevE[1];
.global .align 1 .b8 _ZN30_INTERNAL_cd028ecc_4_k_cu_info4cuda3std6ranges3__45__cpo4dataE[1];
.global .align 1 .b8 _ZN30_INTERNAL_cd028ecc_4_k_cu_info4cuda3std6ranges3__45__cpo5cdataE[1];
.global .align 1 .b8 _ZN30_INTERNAL_cd028ecc_4_k_cu_info4cuda3std6ranges3__45__cpo4sizeE[1];
.global .align 1 .b8 _ZN30_INTERNAL_cd028ecc_4_k_cu_info4cuda3std6ranges3__45__cpo5ssizeE[1];
.global .align 1 .b8 _ZN30_INTERNAL_cd028ecc_4_k_cu_info4cuda3std6ranges3__45__cpo8distanceE[1];
.global .align 1 .b8 _ZN30_INTERNAL_cd028ecc_4_k_cu_info6thrust24THRUST_300001_SM_1000_NS8cuda_cub3parE[1];
.global .align 1 .b8 _ZN30_INTERNAL_cd028ecc_4_k_cu_info6thrust24THRUST_300001_SM_1000_NS8cuda_cub10par_nosyncE[1];
.global .align 1 .b8 _ZN30_INTERNAL_cd028ecc_4_k_cu_info6thrust24THRUST_300001_SM_1000_NS6system6detail10sequential3seqE[1];
.global .align 1 .b8 _ZN30_INTERNAL_cd028ecc_4_k_cu_info6thrust24THRUST_300001_SM_1000_NS12placeholders2_1E[1];
.global .align 1 .b8 _ZN30_INTERNAL_cd028ecc_4_k_cu_info6thrust24THRUST_300001_SM_1000_NS12placeholders2_2E[1];
.global .align 1 .b8 _ZN30_INTERNAL_cd028ecc_4_k_cu_info6thrust24THRUST_300001_SM_1000_NS12placeholders2_3E[1];
.global .align 1 .b8 _ZN30_INTERNAL_cd028ecc_4_k_cu_info6thrust24THRUST_300001_SM_1000_NS12placeholders2_4E[1];
.global .align 1 .b8 _ZN30_INTERNAL_cd028ecc_4_k_cu_info6thrust24THRUST_300001_SM_1000_NS12placeholders2_5E[1];
.global .align 1 .b8 _ZN30_INTERNAL_cd028ecc_4_k_cu_info6thrust24THRUST_300001_SM_1000_NS12placeholders2_6E[1];
.global .align 1 .b8 _ZN30_INTERNAL_cd028ecc_4_k_cu_info6thrust24THRUST_300001_SM_1000_NS12placeholders2_7E[1];
.global .align 1 .b8 _ZN30_INTERNAL_cd028ecc_4_k_cu_info6thrust24THRUST_300001_SM_1000_NS12placeholders2_8E[1];
.global .align 1 .b8 _ZN30_INTERNAL_cd028ecc_4_k_cu_info6thrust24THRUST_300001_SM_1000_NS12placeholders2_9E[1];
.global .align 1 .b8 _ZN30_INTERNAL_cd028ecc_4_k_cu_info6thrust24THRUST_300001_SM_1000_NS12placeholders3_10E[1];
.global .align 1 .b8 _ZN30_INTERNAL_cd028ecc_4_k_cu_info6thrust24THRUST_300001_SM_1000_NS3seqE[1];
.global .align 1 .b8 $str[30] = {116, 104, 114, 101, 97, 100, 99, 112, 117, 61, 37, 100, 32, 38, 38, 32, 116, 104, 114, 101, 97, 100, 103, 112, 117, 61, 37, 100, 10};
.global .align 4 .b8 __cudart_i2opi_f[24] = {65, 144, 67, 60, 153, 149, 98, 219, 192, 221, 52, 245, 209, 87, 39, 252, 41, 21, 68, 78, 110, 131, 249, 162};

.visible .entry _Z11neutron_gpuiPiS_S_Pfffffii(
	.param .u32 _Z11neutron_gpuiPiS_S_Pfffffii_param_0,
	.param .u64 .ptr .align 1 _Z11neutron_gpuiPiS_S_Pfffffii_param_1,
	.param .u64 .ptr .align 1 _Z11neutron_gpuiPiS_S_Pfffffii_param_2,
	.param .u64 .ptr .align 1 _Z11neutron_gpuiPiS_S_Pfffffii_param_3,
	.param .u64 .ptr .align 1 _Z11neutron_gpuiPiS_S_Pfffffii_param_4,
	.param .f32 _Z11neutron_gpuiPiS_S_Pfffffii_param_5,
	.param .f32 _Z11neutron_gpuiPiS_S_Pfffffii_param_6,
	.param .f32 _Z11neutron_gpuiPiS_S_Pfffffii_param_7,
	.param .f32 _Z11neutron_gpuiPiS_S_Pfffffii_param_8,
	.param .u32 _Z11neutron_gpuiPiS_S_Pfffffii_param_9,
	.param .u32 _Z11neutron_gpuiPiS_S_Pfffffii_param_10
)
{
	.local .align 8 .b8 	__local_depot0[40];
	.reg .b64 	%SP;
	.reg .b64 	%SPL;
	.reg .pred 	%p<17>;
	.reg .b32 	%r<109>;
	.reg .b32 	%f<68>;
	.reg .b64 	%rd<35>;
	.reg .b64 	%fd<5>;

	mov.u64 	%SPL, __local_depot0;
	cvta.local.u64 	%SP, %SPL;
	ld.param.u32 	%r30, [_Z11neutron_gpuiPiS_S_Pfffffii_param_0];
	ld.param.u64 	%rd9, [_Z11neutron_gpuiPiS_S_Pfffffii_param_1];
	ld.param.u64 	%rd10, [_Z11neutron_gpuiPiS_S_Pfffffii_param_2];
	ld.param.u64 	%rd11, [_Z11neutron_gpuiPiS_S_Pfffffii_param_3];
	ld.param.u64 	%rd12, [_Z11neutron_gpuiPiS_S_Pfffffii_param_4];
	ld.param.f32 	%f13, [_Z11neutron_gpuiPiS_S_Pfffffii_param_5];
	ld.param.f32 	%f14, [_Z11neutron_gpuiPiS_S_Pfffffii_param_6];
	ld.param.f32 	%f15, [_Z11neutron_gpuiPiS_S_Pfffffii_param_8];
	ld.param.u32 	%r31, [_Z11neutron_gpuiPiS_S_Pfffffii_param_9];
	ld.param.u32 	%r32, [_Z11neutron_gpuiPiS_S_Pfffffii_param_10];
	add.u64 	%rd1, %SPL, 0;
	mov.u32 	%r33, %ntid.x;
	mul.lo.s32 	%r34, %r31, %r33;
	add.s32 	%r35, %r34, %r33;
	mov.u32 	%r36, %tid.x;
	mov.u32 	%r37, %ctaid.x;
	mad.lo.s32 	%r38, %r37, %r33, %r36;
	mad.lo.s32 	%r1, %r35, %r32, %r38;
	mad.lo.s32 	%r2, %r34, %r32, %r38;
	setp.ne.s32 	%p1, %r36, 1023;
	@%p1 bra 	$L__BB0_2;
	add.u64 	%rd14, %SP, 32;
	add.u64 	%rd15, %SPL, 32;
	st.local.v2.u32 	[%rd15], {%r31, %r2};
	mov.u64 	%rd16, $str;
	cvta.global.u64 	%rd17, %rd16;
	{ // callseq 0, 0
	.param .b64 param0;
	st.param.b64 	[param0], %rd17;
	.param .b64 param1;
	st.param.b64 	[param1], %rd14;
	.param .b32 retval0;
	call.uni (retval0), 
	vprintf, 
	(
	param0, 
	param1
	);
	ld.param.b32 	%r39, [retval0];
	} // callseq 0
$L__BB0_2:
	min.s32 	%r41, %r30, %r1;
	setp.le.s32 	%p2, %r41, %r2;
	@%p2 bra 	$L__BB0_18;
	xor.b32  	%r44, %r2, -1429050551;
	mul.lo.s32 	%r45, %r44, 1099087573;
	rcp.rn.f32 	%f1, %f13;
	div.rn.f32 	%f2, %f14, %f13;
	add.s32 	%r99, %r45, 5783321;
	xor.b32  	%r10, %r45, 362436069;
	add.s32 	%r103, %r45, 123456789;
	add.s32 	%r12, %r45, -638133224;
	mov.f32 	%f65, 0f00000000;
	mov.b32 	%r9, -123459836;
	mov.b32 	%r100, -589760388;
	mov.u64 	%rd18, __cudart_i2opi_f;
	mov.f32 	%f11, %f65;
$L__BB0_4:
	mov.u32 	%r8, %r100;
	mov.u32 	%r7, %r99;
	shr.u32 	%r46, %r103, 2;
	xor.b32  	%r47, %r46, %r103;
	shl.b32 	%r48, %r7, 4;
	shl.b32 	%r49, %r47, 1;
	xor.b32  	%r50, %r48, %r49;
	xor.b32  	%r51, %r50, %r7;
	xor.b32  	%r13, %r51, %r47;
	add.s32 	%r52, %r12, %r13;
	add.s32 	%r53, %r52, 362437;
	cvt.rn.f32.u32 	%f17, %r53;
	fma.rn.f32 	%f18, %f17, 0f2F800000, 0f2F000000;
	setp.lt.f32 	%p3, %f18, 0f00800000;
	mul.f32 	%f19, %f18, 0f4B000000;
	selp.f32 	%f20, %f19, %f18, %p3;
	selp.f32 	%f21, 0fC1B80000, 0f00000000, %p3;
	mov.b32 	%r54, %f20;
	add.s32 	%r55, %r54, -1059760811;
	and.b32  	%r56, %r55, -8388608;
	sub.s32 	%r57, %r54, %r56;
	mov.b32 	%f22, %r57;
	cvt.rn.f32.s32 	%f23, %r56;
	fma.rn.f32 	%f24, %f23, 0f34000000, %f21;
	add.f32 	%f25, %f22, 0fBF800000;
	fma.rn.f32 	%f26, %f25, 0fBE055027, 0f3E1039F6;
	fma.rn.f32 	%f27, %f26, %f25, 0fBDF8CDCC;
	fma.rn.f32 	%f28, %f27, %f25, 0f3E0F2955;
	fma.rn.f32 	%f29, %f28, %f25, 0fBE2AD8B9;
	fma.rn.f32 	%f30, %f29, %f25, 0f3E4CED0B;
	fma.rn.f32 	%f31, %f30, %f25, 0fBE7FFF22;
	fma.rn.f32 	%f32, %f31, %f25, 0f3EAAAA78;
	fma.rn.f32 	%f33, %f32, %f25, 0fBF000000;
	mul.f32 	%f34, %f25, %f33;
	fma.rn.f32 	%f35, %f34, %f25, %f25;
	fma.rn.f32 	%f36, %f24, 0f3F317218, %f35;
	setp.gt.u32 	%p4, %r54, 2139095039;
	fma.rn.f32 	%f37, %f20, 0f7F800000, 0f7F800000;
	selp.f32 	%f38, %f37, %f36, %p4;
	setp.eq.f32 	%p5, %f20, 0f00000000;
	selp.f32 	%f5, 0fFF800000, %f38, %p5;
	mul.f32 	%f39, %f65, 0f3F22F983;
	cvt.rni.s32.f32 	%r108, %f39;
	cvt.rn.f32.s32 	%f40, %r108;
	fma.rn.f32 	%f41, %f40, 0fBFC90FDA, %f65;
	fma.rn.f32 	%f42, %f40, 0fB3A22168, %f41;
	fma.rn.f32 	%f67, %f40, 0fA7C234C5, %f42;
	abs.f32 	%f7, %f65;
	setp.ltu.f32 	%p6, %f7, 0f47CE4780;
	@%p6 bra 	$L__BB0_12;
	setp.neu.f32 	%p7, %f7, 0f7F800000;
	@%p7 bra 	$L__BB0_7;
	mov.f32 	%f45, 0f00000000;
	mul.rn.f32 	%f67, %f65, %f45;
	mov.b32 	%r108, 0;
	bra.uni 	$L__BB0_12;
$L__BB0_7:
	mov.b32 	%r15, %f65;
	mov.b64 	%rd34, 0;
	mov.b32 	%r105, 0;
	mov.u64 	%rd32, %rd18;
	mov.u64 	%rd33, %rd1;
$L__BB0_8:
	.pragma "nounroll";
	ld.global.nc.u32 	%r59, [%rd32];
	shl.b32 	%r60, %r15, 8;
	or.b32  	%r61, %r60, -2147483648;
	mad.wide.u32 	%rd20, %r59, %r61, %rd34;
	shr.u64 	%rd34, %rd20, 32;
	st.local.u32 	[%rd33], %rd20;
	add.s32 	%r105, %r105, 1;
	add.s64 	%rd33, %rd33, 4;
	add.s64 	%rd32, %rd32, 4;
	setp.ne.s32 	%p8, %r105, 6;
	@%p8 bra 	$L__BB0_8;
	shr.u32 	%r62, %r15, 23;
	st.local.u32 	[%rd1+24], %rd34;
	and.b32  	%r18, %r62, 31;
	and.b32  	%r63, %r62, 224;
	add.s32 	%r64, %r63, -128;
	shr.u32 	%r65, %r64, 5;
	mul.wide.u32 	%rd21, %r65, 4;
	sub.s64 	%rd8, %rd1, %rd21;
	ld.local.u32 	%r106, [%rd8+24];
	ld.local.u32 	%r107, [%rd8+20];
	setp.eq.s32 	%p9, %r18, 0;
	@%p9 bra 	$L__BB0_11;
	shf.l.wrap.b32 	%r106, %r107, %r106, %r18;
	ld.local.u32 	%r66, [%rd8+16];
	shf.l.wrap.b32 	%r107, %r66, %r107, %r18;
$L__BB0_11:
	shr.u32 	%r67, %r106, 30;
	shf.l.wrap.b32 	%r68, %r107, %r106, 2;
	shl.b32 	%r69, %r107, 2;
	shr.u32 	%r70, %r68, 31;
	add.s32 	%r71, %r70, %r67;
	neg.s32 	%r72, %r71;
	setp.lt.s32 	%p10, %r15, 0;
	selp.b32 	%r108, %r72, %r71, %p10;
	xor.b32  	%r73, %r68, %r15;
	shr.s32 	%r74, %r68, 31;
	xor.b32  	%r75, %r74, %r68;
	xor.b32  	%r76, %r74, %r69;
	cvt.u64.u32 	%rd22, %r75;
	shl.b64 	%rd23, %rd22, 32;
	cvt.u64.u32 	%rd24, %r76;
	or.b64  	%rd25, %rd23, %rd24;
	cvt.rn.f64.s64 	%fd1, %rd25;
	mul.f64 	%fd2, %fd1, 0d3BF921FB54442D19;
	cvt.rn.f32.f64 	%f43, %fd2;
	neg.f32 	%f44, %f43;
	setp.lt.s32 	%p11, %r73, 0;
	selp.f32 	%f67, %f44, %f43, %p11;
$L__BB0_12:
	add.s32 	%r78, %r108, 1;
	mul.rn.f32 	%f46, %f67, %f67;
	and.b32  	%r79, %r108, 1;
	setp.eq.b32 	%p12, %r79, 1;
	selp.f32 	%f47, %f67, 0f3F800000, %p12;
	fma.rn.f32 	%f48, %f46, %f47, 0f00000000;
	fma.rn.f32 	%f49, %f46, 0f37CBAC00, 0fBAB607ED;
	selp.f32 	%f50, 0fB94D4153, %f49, %p12;
	selp.f32 	%f51, 0f3C0885E4, 0f3D2AAABB, %p12;
	fma.rn.f32 	%f52, %f50, %f46, %f51;
	selp.f32 	%f53, 0fBE2AAAA8, 0fBEFFFFFF, %p12;
	fma.rn.f32 	%f54, %f52, %f46, %f53;
	fma.rn.f32 	%f55, %f54, %f48, %f47;
	and.b32  	%r80, %r78, 2;
	setp.eq.s32 	%p13, %r80, 0;
	mov.f32 	%f56, 0f00000000;
	sub.f32 	%f57, %f56, %f55;
	selp.f32 	%f58, %f55, %f57, %p13;
	mul.f32 	%f59, %f1, %f5;
	mul.f32 	%f60, %f59, %f58;
	sub.f32 	%f11, %f11, %f60;
	setp.geu.f32 	%p14, %f11, 0f00000000;
	@%p14 bra 	$L__BB0_14;
	cvta.to.global.u64 	%rd31, %rd9;
	atom.global.add.u32 	%r98, [%rd31], 1;
	bra.uni 	$L__BB0_18;
$L__BB0_14:
	setp.ltu.f32 	%p15, %f11, %f15;
	@%p15 bra 	$L__BB0_16;
	cvta.to.global.u64 	%rd26, %rd10;
	atom.global.add.u32 	%r81, [%rd26], 1;
	bra.uni 	$L__BB0_18;
$L__BB0_16:
	shr.u32 	%r82, %r10, 2;
	xor.b32  	%r83, %r82, %r10;
	shl.b32 	%r84, %r13, 4;
	shl.b32 	%r85, %r83, 1;
	xor.b32  	%r86, %r85, %r84;
	xor.b32  	%r87, %r86, %r83;
	xor.b32  	%r100, %r87, %r13;
	add.s32 	%r88, %r12, %r100;
	add.s32 	%r89, %r88, 724874;
	cvt.rn.f32.u32 	%f61, %r89;
	fma.rn.f32 	%f62, %f61, 0f2F800000, 0f2F000000;
	setp.geu.f32 	%p16, %f62, %f2;
	@%p16 bra 	$L__BB0_19;
	cvta.to.global.u64 	%rd27, %rd11;
	atom.global.add.u32 	%r97, [%rd27], 1;
	cvta.to.global.u64 	%rd28, %rd12;
	mul.wide.s32 	%rd29, %r97, 4;
	add.s64 	%rd30, %rd28, %rd29;
	st.global.f32 	[%rd30], %f11;
$L__BB0_18:
	ret;
$L__BB0_19:
	shr.u32 	%r90, %r9, 2;
	xor.b32  	%r91, %r90, %r9;
	shl.b32 	%r92, %r100, 4;
	shl.b32 	%r93, %r91, 1;
	xor.b32  	%r94, %r93, %r92;
	xor.b32  	%r95, %r94, %r91;
	xor.b32  	%r99, %r95, %r100;
	add.s32 	%r12, %r12, 1087311;
	add.s32 	%r96, %r99, %r12;
	cvt.rn.f32.u32 	%f63, %r96;
	fma.rn.f32 	%f64, %f63, 0f2F800000, 0f2F000000;
	cvt.f64.f32 	%fd3, %f64;
	mul.f64 	%fd4, %fd3, 0d400921FB54442D18;
	cvt.rn.f32.f64 	%f65, %fd4;
	mov.u32 	%r9, %r13;
	mov.u32 	%r10, %r7;
	mov.u32 	%r103, %r8;
	bra.uni 	$L__BB0_4;

}
	// .globl	_ZN3cub18CUB_300001_SM_10006detail11EmptyKernelIvEEvv
.visible .entry _ZN3cub18CUB_300001_SM_10006detail11EmptyKernelIvEEvv()
{


	ret;

}


// ===== COMPILED SASS (sm_100) =====

	.target	sm_100

	.elftype	@"ET_EXEC"


//--------------------- .note.nv.tkinfo           --------------------------
	.section	.note.nv.tkinfo,"",@"SHT_NOTE"
	.sectionflags	@"SHF_NOTE_NV_TKINFO"
	.tkinfo
        /*0018*/ 	.word	0x00000002
        /*0030*/ 	.string	""
        /*0030*/ 	.string	"ptxas"
        /*0030*/ 	.string	"Cuda compilation tools, release 13.0, V13.0.88"
        /*0030*/ 	.string	"Build cuda_13.0.r13.0/compiler.36424714_0"
        /*0030*/ 	.string	"-arch sm_100 -m 64 "



//--------------------- .note.nv.cuinfo           --------------------------
	.section	.note.nv.cuinfo,"",@"SHT_NOTE"
	.sectionflags	@"SHF_NOTE_NV_CUINFO"
        /*0018*/ 	.short	0x0002
        /*001a*/ 	.short	0x0064
        /*001c*/ 	.short	0x0082
	.zero		2


//--------------------- .nv.info                  --------------------------
	.section	.nv.info,"",@"SHT_CUDA_INFO"
	.align	4


	//----- nvinfo : EIATTR_REGCOUNT
	.align		4
        /*0000*/ 	.byte	0x04, 0x2f
        /*0002*/ 	.short	(.L_55 - .L_54)
	.align		4
.L_54:
        /*0004*/ 	.word	index@(_Z11neutron_gpuiPiS_S_Pfffffii)
        /*0008*/ 	.word	0x0000001e


	//----- nvinfo : EIATTR_FRAME_SIZE
	.align		4
.L_55:
        /*000c*/ 	.byte	0x04, 0x11
        /*000e*/ 	.short	(.L_57 - .L_56)
	.align		4
.L_56:
        /*0010*/ 	.word	index@($__internal_1_$__cuda_sm3x_div_rn_noftz_f32_slowpath)
        /*0014*/ 	.word	0x00000028


	//----- nvinfo : EIATTR_FRAME_SIZE
	.align		4
.L_57:
        /*0018*/ 	.byte	0x04, 0x11
        /*001a*/ 	.short	(.L_59 - .L_58)
	.align		4
.L_58:
        /*001c*/ 	.word	index@($__internal_0_$__cuda_sm20_rcp_rn_f32_slowpath)
        /*0020*/ 	.word	0x00000028


	//----- nvinfo : EIATTR_FRAME_SIZE
	.align		4
.L_59:
        /*0024*/ 	.byte	0x04, 0x11
        /*0026*/ 	.short	(.L_61 - .L_60)
	.align		4
.L_60:
        /*0028*/ 	.word	index@(_Z11neutron_gpuiPiS_S_Pfffffii)
        /*002c*/ 	.word	0x00000028


	//----- nvinfo : EIATTR_REGCOUNT
	.align		4
.L_61:
        /*0030*/ 	.byte	0x04, 0x2f
        /*0032*/ 	.short	(.L_63 - .L_62)
	.align		4
.L_62:
        /*0034*/ 	.word	index@(_ZN3cub18CUB_300001_SM_10006detail11EmptyKernelIvEEvv)
        /*0038*/ 	.word	0x00000004


	//----- nvinfo : EIATTR_FRAME_SIZE
	.align		4
.L_63:
        /*003c*/ 	.byte	0x04, 0x11
        /*003e*/ 	.short	(.L_65 - .L_64)
	.align		4
.L_64:
        /*0040*/ 	.word	index@(_ZN3cub18CUB_300001_SM_10006detail11EmptyKernelIvEEvv)
        /*0044*/ 	.word	0x00000000


	//----- nvinfo : EIATTR_MIN_STACK_SIZE
	.align		4
.L_65:
        /*0048*/ 	.byte	0x04, 0x12
        /*004a*/ 	.short	(.L_67 - .L_66)
	.align		4
.L_66:
        /*004c*/ 	.word	index@(_ZN3cub18CUB_300001_SM_10006detail11EmptyKernelIvEEvv)
        /*0050*/ 	.word	0x00000000


	//----- nvinfo : EIATTR_MIN_STACK_SIZE
	.align		4
.L_67:
        /*0054*/ 	.byte	0x04, 0x12
        /*0056*/ 	.short	(.L_69 - .L_68)
	.align		4
.L_68:
        /*0058*/ 	.word	index@(_Z11neutron_gpuiPiS_S_Pfffffii)
        /*005c*/ 	.word	0x00000028
.L_69:


//--------------------- .nv.compat                --------------------------
	.section	.nv.compat,"",@"SHT_CUDA_COMPAT_INFO"
	.align	4
        /*0000*/ 	.byte	0x02, 0x09, 0x00, 0x00, 0x02, 0x02, 0x01, 0x00, 0x02, 0x05, 0x05, 0x00, 0x03, 0x07, 0x01, 0x01
        /*0010*/ 	.byte	0x02, 0x03, 0x00, 0x00, 0x02, 0x06, 0x01, 0x00, 0x04, 0x0b, 0x08, 0x00, 0x01, 0x00, 0x00, 0x00
        /*0020*/ 	.byte	0x00, 0x00, 0x00, 0x00


//--------------------- .nv.info._ZN3cub18CUB_300001_SM_10006detail11EmptyKernelIvEEvv --------------------------
	.section	.nv.info._ZN3cub18CUB_300001_SM_10006detail11EmptyKernelIvEEvv,"",@"SHT_CUDA_INFO"
	.sectionflags	@""
	.align	4


	//----- nvinfo : EIATTR_CUDA_API_VERSION
	.align		4
        /*0000*/ 	.byte	0x04, 0x37
        /*0002*/ 	.short	(.L_71 - .L_70)
.L_70:
        /*0004*/ 	.word	0x00000082


	//----- nvinfo : EIATTR_SPARSE_MMA_MASK
	.align		4
.L_71:
        /*0008*/ 	.byte	0x03, 0x50
        /*000a*/ 	.short	0x0000


	//----- nvinfo : EIATTR_MAXREG_COUNT
	.align		4
        /*000c*/ 	.byte	0x03, 0x1b
        /*000e*/ 	.short	0x00ff


	//----- nvinfo : EIATTR_MERCURY_ISA_VERSION
	.align		4
        /*0010*/ 	.byte	0x03, 0x5f
        /*0012*/ 	.short	0x0101


	//----- nvinfo : EIATTR_VRC_CTA_INIT_COUNT
	.align		4
        /*0014*/ 	.byte	0x02, 0x4a
	.zero		1
	.zero		1


	//----- nvinfo : EIATTR_EXIT_INSTR_OFFSETS
	.align		4
        /*0018*/ 	.byte	0x04, 0x1c
        /*001a*/ 	.short	(.L_73 - .L_72)


	//   ....[0]....
.L_72:
        /*001c*/ 	.word	0x00000010


	//----- nvinfo : EIATTR_SW_WAR
	.align		4
.L_73:
        /*0020*/ 	.byte	0x04, 0x36
        /*0022*/ 	.short	(.L_75 - .L_74)
.L_74:
        /*0024*/ 	.word	0x00000008
.L_75:


//--------------------- .nv.info._Z11neutron_gpuiPiS_S_Pfffffii --------------------------
	.section	.nv.info._Z11neutron_gpuiPiS_S_Pfffffii,"",@"SHT_CUDA_INFO"
	.sectionflags	@""
	.align	4


	//----- nvinfo : EIATTR_CUDA_API_VERSION
	.align		4
        /*0000*/ 	.byte	0x04, 0x37
        /*0002*/ 	.short	(.L_77 - .L_76)
.L_76:
        /*0004*/ 	.word	0x00000082


	//----- nvinfo : EIATTR_KPARAM_INFO
	.align		4
.L_77:
        /*0008*/ 	.byte	0x04, 0x17
        /*000a*/ 	.short	(.L_79 - .L_78)
.L_78:
        /*000c*/ 	.word	0x00000000
        /*0010*/ 	.short	0x000a
        /*0012*/ 	.short	0x003c
        /*0014*/ 	.byte	0x00, 0xf0, 0x11, 0x00


	//----- nvinfo : EIATTR_KPARAM_INFO
	.align		4
.L_79:
        /*0018*/ 	.byte	0x04, 0x17
        /*001a*/ 	.short	(.L_81 - .L_80)
.L_80:
        /*001c*/ 	.word	0x00000000
        /*0020*/ 	.short	0x0009
        /*0022*/ 	.short	0x0038
        /*0024*/ 	.byte	0x00, 0xf0, 0x11, 0x00


	//----- nvinfo : EIATTR_KPARAM_INFO
	.align		4
.L_81:
        /*0028*/ 	.byte	0x04, 0x17
        /*002a*/ 	.short	(.L_83 - .L_82)
.L_82:
        /*002c*/ 	.word	0x00000000
        /*0030*/ 	.short	0x0008
        /*0032*/ 	.short	0x0034
        /*0034*/ 	.byte	0x00, 0xf0, 0x11, 0x00


	//----- nvinfo : EIATTR_KPARAM_INFO
	.align		4
.L_83:
        /*0038*/ 	.byte	0x04, 0x17
        /*003a*/ 	.short	(.L_85 - .L_84)
.L_84:
        /*003c*/ 	.word	0x00000000
        /*0040*/ 	.short	0x0007
        /*0042*/ 	.short	0x0030
        /*0044*/ 	.byte	0x00, 0xf0, 0x11, 0x00


	//----- nvinfo : EIATTR_KPARAM_INFO
	.align		4
.L_85:
        /*0048*/ 	.byte	0x04, 0x17
        /*004a*/ 	.short	(.L_87 - .L_86)
.L_86:
        /*004c*/ 	.word	0x00000000
        /*0050*/ 	.short	0x0006
        /*0052*/ 	.short	0x002c
        /*0054*/ 	.byte	0x00, 0xf0, 0x11, 0x00


	//----- nvinfo : EIATTR_KPARAM_INFO
	.align		4
.L_87:
        /*0058*/ 	.byte	0x04, 0x17
        /*005a*/ 	.short	(.L_89 - .L_88)
.L_88:
        /*005c*/ 	.word	0x00000000
        /*0060*/ 	.short	0x0005
        /*0062*/ 	.short	0x0028
        /*0064*/ 	.byte	0x00, 0xf0, 0x11, 0x00


	//----- nvinfo : EIATTR_KPARAM_INFO
	.align		4
.L_89:
        /*0068*/ 	.byte	0x04, 0x17
        /*006a*/ 	.short	(.L_91 - .L_90)
.L_90:
        /*006c*/ 	.word	0x00000000
        /*0070*/ 	.short	0x0004
        /*0072*/ 	.short	0x0020
        /*0074*/ 	.byte	0x00, 0xf5, 0x21, 0x00


	//----- nvinfo : EIATTR_KPARAM_INFO
	.align		4
.L_91:
        /*0078*/ 	.byte	0x04, 0x17
        /*007a*/ 	.short	(.L_93 - .L_92)
.L_92:
        /*007c*/ 	.word	0x00000000
        /*0080*/ 	.short	0x0003
        /*0082*/ 	.short	0x0018
        /*0084*/ 	.byte	0x00, 0xf5, 0x21, 0x00


	//----- nvinfo : EIATTR_KPARAM_INFO
	.align		4
.L_93:
        /*0088*/ 	.byte	0x04, 0x17
        /*008a*/ 	.short	(.L_95 - .L_94)
.L_94:
        /*008c*/ 	.word	0x00000000
        /*0090*/ 	.short	0x0002
        /*0092*/ 	.short	0x0010
        /*0094*/ 	.byte	0x00, 0xf5, 0x21, 0x00


	//----- nvinfo : EIATTR_KPARAM_INFO
	.align		4
.L_95:
        /*0098*/ 	.byte	0x04, 0x17
        /*009a*/ 	.short	(.L_97 - .L_96)
.L_96:
        /*009c*/ 	.word	0x00000000
        /*00a0*/ 	.short	0x0001
        /*00a2*/ 	.short	0x0008
        /*00a4*/ 	.byte	0x00, 0xf5, 0x21, 0x00


	//----- nvinfo : EIATTR_KPARAM_INFO
	.align		4
.L_97:
        /*00a8*/ 	.byte	0x04, 0x17
        /*00aa*/ 	.short	(.L_99 - .L_98)
.L_98:
        /*00ac*/ 	.word	0x00000000
        /*00b0*/ 	.short	0x0000
        /*00b2*/ 	.short	0x0000
        /*00b4*/ 	.byte	0x00, 0xf0, 0x11, 0x00


	//----- nvinfo : EIATTR_SPARSE_MMA_MASK
	.align		4
.L_99:
        /*00b8*/ 	.byte	0x03, 0x50
        /*00ba*/ 	.short	0x0000


	//----- nvinfo : EIATTR_MAXREG_COUNT
	.align		4
        /*00bc*/ 	.byte	0x03, 0x1b
        /*00be*/ 	.short	0x00ff


	//----- nvinfo : EIATTR_EXTERNS
	.align		4
        /*00c0*/ 	.byte	0x04, 0x0f
        /*00c2*/ 	.short	(.L_101 - .L_100)


	//   ....[0]....
	.align		4
.L_100:
        /*00c4*/ 	.word	index@(vprintf)


	//----- nvinfo : EIATTR_MERCURY_ISA_VERSION
	.align		4
.L_101:
        /*00c8*/ 	.byte	0x03, 0x5f
        /*00ca*/ 	.short	0x0101


	//----- nvinfo : EIATTR_INT_WARP_WIDE_INSTR_OFFSETS
	.align		4
        /*00cc*/ 	.byte	0x04, 0x31
        /*00ce*/ 	.short	(.L_103 - .L_102)


	//   ....[0]....
.L_102:
        /*00d0*/ 	.word	0x00000e80


	//   ....[1]....
        /*00d4*/ 	.word	0x00000f60


	//   ....[2]....
        /*00d8*/ 	.word	0x00000fc0


	//   ....[3]....
        /*00dc*/ 	.word	0x00001060


	//----- nvinfo : EIATTR_VRC_CTA_INIT_COUNT
	.align		4
.L_103:
        /*00e0*/ 	.byte	0x02, 0x4a
	.zero		1
	.zero		1


	//----- nvinfo : EIATTR_SYSCALL_OFFSETS
	.align		4
        /*00e4*/ 	.byte	0x04, 0x46
        /*00e6*/ 	.short	(.L_105 - .L_104)


	//   ....[0]....
.L_104:
        /*00e8*/ 	.word	0x000001a0


	//----- nvinfo : EIATTR_EXIT_INSTR_OFFSETS
	.align		4
.L_105:
        /*00ec*/ 	.byte	0x04, 0x1c
        /*00ee*/ 	.short	(.L_107 - .L_106)


	//   ....[0]....
.L_106:
        /*00f0*/ 	.word	0x000001f0


	//   ....[1]....
        /*00f4*/ 	.word	0x00000fa0


	//   ....[2]....
        /*00f8*/ 	.word	0x00001040


	//   ....[3]....
        /*00fc*/ 	.word	0x000010e0


	//----- nvinfo : EIATTR_CRS_STACK_SIZE
	.align		4
.L_107:
        /*0100*/ 	.byte	0x04, 0x1e
        /*0102*/ 	.short	(.L_109 - .L_108)
.L_108:
        /*0104*/ 	.word	0x00000000


	//----- nvinfo : EIATTR_CBANK_PARAM_SIZE
	.align		4
.L_109:
        /*0108*/ 	.byte	0x03, 0x19
        /*010a*/ 	.short	0x0040


	//----- nvinfo : EIATTR_PARAM_CBANK
	.align		4
        /*010c*/ 	.byte	0x04, 0x0a
        /*010e*/ 	.short	(.L_111 - .L_110)
	.align		4
.L_110:
        /*0110*/ 	.word	index@(.nv.constant0._Z11neutron_gpuiPiS_S_Pfffffii)
        /*0114*/ 	.short	0x0380
        /*0116*/ 	.short	0x0040


	//----- nvinfo : EIATTR_SW_WAR
	.align		4
.L_111:
        /*0118*/ 	.byte	0x04, 0x36
        /*011a*/ 	.short	(.L_113 - .L_112)
.L_112:
        /*011c*/ 	.word	0x00000008
.L_113:


//--------------------- .nv.callgraph             --------------------------
	.section	.nv.callgraph,"",@"SHT_CUDA_CALLGRAPH"
	.align	4
	.sectionentsize	8
	.align		4
        /*0000*/ 	.word	0x00000000
	.align		4
        /*0004*/ 	.word	0xffffffff
	.align		4
        /*0008*/ 	.word	index@(_Z11neutron_gpuiPiS_S_Pfffffii)
	.align		4
        /*000c*/ 	.word	index@(vprintf)
	.align		4
        /*0010*/ 	.word	0x00000000
	.align		4
        /*0014*/ 	.word	0xfffffffe
	.align		4
        /*0018*/ 	.word	0x00000000
	.align		4
        /*001c*/ 	.word	0xfffffffd
	.align		4
        /*0020*/ 	.word	0x00000000
	.align		4
        /*0024*/ 	.word	0xfffffffc


//--------------------- .nv.constant4             --------------------------
	.section	.nv.constant4,"a",@progbits
	.align	8
	.align		8
.nv.constant4:
        /*0000*/ 	.dword	precalc_xorwow_matrix
	.align		8
        /*0008*/ 	.dword	precalc_xorwow_offset_matrix
	.align		8
        /*0010*/ 	.dword	mrg32k3aM1
	.align		8
        /*0018*/ 	.dword	mrg32k3aM2
	.align		8
        /*0020*/ 	.dword	mrg32k3aM1SubSeq
	.align		8
        /*0028*/ 	.dword	mrg32k3aM2SubSeq
	.align		8
        /*0030*/ 	.dword	mrg32k3aM1Seq
	.align		8
        /*0038*/ 	.dword	mrg32k3aM2Seq
	.align		8
        /*0040*/ 	.dword	_ZN30_INTERNAL_cd028ecc_4_k_cu_info4cuda3std3__45__cpo5beginE
	.align		8
        /*0048*/ 	.dword	_ZN30_INTERNAL_cd028ecc_4_k_cu_info4cuda3std3__45__cpo3endE
	.align		8
        /*0050*/ 	.dword	_ZN30_INTERNAL_cd028ecc_4_k_cu_info4cuda3std3__45__cpo6cbeginE
	.align		8
        /*0058*/ 	.dword	_ZN30_INTERNAL_cd028ecc_4_k_cu_info4cuda3std3__45__cpo4cendE
	.align		8
        /*0060*/ 	.dword	_ZN30_INTERNAL_cd028ecc_4_k_cu_info4cuda3std3__45__cpo6rbeginE
	.align		8
        /*0068*/ 	.dword	_ZN30_INTERNAL_cd028ecc_4_k_cu_info4cuda3std3__45__cpo4rendE
	.align		8
        /*0070*/ 	.dword	_ZN30_INTERNAL_cd028ecc_4_k_cu_info4cuda3std3__45__cpo7crbeginE
	.align		8
        /*0078*/ 	.dword	_ZN30_INTERNAL_cd028ecc_4_k_cu_info4cuda3std3__45__cpo5crendE
	.align		8
        /*0080*/ 	.dword	_ZN30_INTERNAL_cd028ecc_4_k_cu_info4cuda3std3__432_GLOBAL__N__cd028ecc_4_k_cu_info6ignoreE
	.align		8
        /*0088*/ 	.dword	_ZN30_INTERNAL_cd028ecc_4_k_cu_info4cuda3std3__419piecewise_constructE
	.align		8
        /*0090*/ 	.dword	_ZN30_INTERNAL_cd028ecc_4_k_cu_info4cuda3std3__48in_placeE
	.align		8
        /*0098*/ 	.dword	_ZN30_INTERNAL_cd028ecc_4_k_cu_info4cuda3std3__420unreachable_sentinelE
	.align		8
        /*00a0*/ 	.dword	_ZN30_INTERNAL_cd028ecc_4_k_cu_info4cuda3std3__47nulloptE
	.align		8
        /*00a8*/ 	.dword	_ZN30_INTERNAL_cd028ecc_4_k_cu_info4cuda3std3__48unexpectE
	.align		8
        /*00b0*/ 	.dword	_ZN30_INTERNAL_cd028ecc_4_k_cu_info4cuda3std6ranges3__45__cpo4swapE
	.align		8
        /*00b8*/ 	.dword	_ZN30_INTERNAL_cd028ecc_4_k_cu_info4cuda3std6ranges3__45__cpo9iter_moveE
	.align		8
        /*00c0*/ 	.dword	_ZN30_INTERNAL_cd028ecc_4_k_cu_info4cuda3std6ranges3__45__cpo5beginE
	.align		8
        /*00c8*/ 	.dword	_ZN30_INTERNAL_cd028ecc_4_k_cu_info4cuda3std6ranges3__45__cpo3endE
	.align		8
        /*00d0*/ 	.dword	_ZN30_INTERNAL_cd028ecc_4_k_cu_info4cuda3std6ranges3__45__cpo6cbeginE
	.align		8
        /*00d8*/ 	.dword	_ZN30_INTERNAL_cd028ecc_4_k_cu_info4cuda3std6ranges3__45__cpo4cendE
	.align		8
        /*00e0*/ 	.dword	_ZN30_INTERNAL_cd028ecc_4_k_cu_info4cuda3std6ranges3__45__cpo7advanceE
	.align		8
        /*00e8*/ 	.dword	_ZN30_INTERNAL_cd028ecc_4_k_cu_info4cuda3std6ranges3__45__cpo9iter_swapE
	.align		8
        /*00f0*/ 	.dword	_ZN30_INTERNAL_cd028ecc_4_k_cu_info4cuda3std6ranges3__45__cpo4nextE
	.align		8
        /*00f8*/ 	.dword	_ZN30_INTERNAL_cd028ecc_4_k_cu_info4cuda3std6ranges3__45__cpo4prevE
	.align		8
        /*0100*/ 	.dword	_ZN30_INTERNAL_cd028ecc_4_k_cu_info4cuda3std6ranges3__45__cpo4dataE
	.align		8
        /*0108*/ 	.dword	_ZN30_INTERNAL_cd028ecc_4_k_cu_info4cuda3std6ranges3__45__cpo5cdataE
	.align		8
        /*0110*/ 	.dword	_ZN30_INTERNAL_cd028ecc_4_k_cu_info4cuda3std6ranges3__45__cpo4sizeE
	.align		8
        /*0118*/ 	.dword	_ZN30_INTERNAL_cd028ecc_4_k_cu_info4cuda3std6ranges3__45__cpo5ssizeE
	.align		8
        /*0120*/ 	.dword	_ZN30_INTERNAL_cd028ecc_4_k_cu_info4cuda3std6ranges3__45__cpo8distanceE
	.align		8
        /*0128*/ 	.dword	_ZN30_INTERNAL_cd028ecc_4_k_cu_info6thrust24THRUST_300001_SM_1000_NS8cuda_cub3parE
	.align		8
        /*0130*/ 	.dword	_ZN30_INTERNAL_cd028ecc_4_k_cu_info6thrust24THRUST_300001_SM_1000_NS8cuda_cub10par_nosyncE
	.align		8
        /*0138*/ 	.dword	_ZN30_INTERNAL_cd028ecc_4_k_cu_info6thrust24THRUST_300001_SM_1000_NS6system6detail10sequential3seqE
	.align		8
        /*0140*/ 	.dword	_ZN30_INTERNAL_cd028ecc_4_k_cu_info6thrust24THRUST_300001_SM_1000_NS12placeholders2_1E
	.align		8
        /*0148*/ 	.dword	_ZN30_INTERNAL_cd028ecc_4_k_cu_info6thrust24THRUST_300001_SM_1000_NS12placeholders2_2E
	.align		8
        /*0150*/ 	.dword	_ZN30_INTERNAL_cd028ecc_4_k_cu_info6thrust24THRUST_300001_SM_1000_NS12placeholders2_3E
	.align		8
        /*0158*/ 	.dword	_ZN30_INTERNAL_cd028ecc_4_k_cu_info6thrust24THRUST_300001_SM_1000_NS12placeholders2_4E
	.align		8
        /*0160*/ 	.dword	_ZN30_INTERNAL_cd028ecc_4_k_cu_info6thrust24THRUST_300001_SM_1000_NS12placeholders2_5E
	.align		8
        /*0168*/ 	.dword	_ZN30_INTERNAL_cd028ecc_4_k_cu_info6thrust24THRUST_300001_SM_1000_NS12placeholders2_6E
	.align		8
        /*0170*/ 	.dword	_ZN30_INTERNAL_cd028ecc_4_k_cu_info6thrust24THRUST_300001_SM_1000_NS12placeholders2_7E
	.align		8
        /*0178*/ 	.dword	_ZN30_INTERNAL_cd028ecc_4_k_cu_info6thrust24THRUST_300001_SM_1000_NS12placeholders2_8E
	.align		8
        /*0180*/ 	.dword	_ZN30_INTERNAL_cd028ecc_4_k_cu_info6thrust24THRUST_300001_SM_1000_NS12placeholders2_9E
	.align		8
        /*0188*/ 	.dword	_ZN30_INTERNAL_cd028ecc_4_k_cu_info6thrust24THRUST_300001_SM_1000_NS12placeholders3_10E
	.align		8
        /*0190*/ 	.dword	_ZN30_INTERNAL_cd028ecc_4_k_cu_info6thrust24THRUST_300001_SM_1000_NS3seqE
	.align		8
        /*0198*/ 	.dword	$str
	.align		8
        /*01a0*/ 	.dword	__cudart_i2opi_f
	.align		8
        /*01a8*/ 	.dword	vprintf


//--------------------- .nv.constant3             --------------------------
	.section	.nv.constant3,"a",@progbits
	.align	8
.nv.constant3:
	.type		__cr_lgamma_table,@object
	.size		__cr_lgamma_table,(.L_8 - __cr_lgamma_table)
__cr_lgamma_table:
        /*0000*/ 	.byte	0x00, 0x00, 0x00, 0x00, 0x00, 0x00, 0x00, 0x00, 0x00, 0x00, 0x00, 0x00, 0x00, 0x00, 0x00, 0x00
        /*0010*/ 	.byte	0xef, 0x39, 0xfa, 0xfe, 0x42, 0x2e, 0xe6, 0x3f, 0x02, 0x20, 0x2a, 0xfa, 0x0b, 0xab, 0xfc, 0x3f
        /*0020*/ 	.byte	0xf9, 0x2c, 0x92, 0x7c, 0xa7, 0x6c, 0x09, 0x40, 0xc9, 0x79, 0x44, 0x3c, 0x64, 0x26, 0x13, 0x40
        /*0030*/ 	.byte	0xca, 0x01, 0xcf, 0x3a, 0x27, 0x51, 0x1a, 0x40, 0x30, 0xcc, 0x2d, 0xf3, 0xe1, 0x0c, 0x21, 0x40
        /*0040*/ 	.byte	0x0d, 0xb7, 0xfc, 0x82, 0x8e, 0x35, 0x25, 0x40
.L_8:


//--------------------- .text._ZN3cub18CUB_300001_SM_10006detail11EmptyKernelIvEEvv --------------------------
	.section	.text._ZN3cub18CUB_300001_SM_10006detail11EmptyKernelIvEEvv,"ax",@progbits
	.align	128
        .global         _ZN3cub18CUB_300001_SM_10006detail11EmptyKernelIvEEvv
        .type           _ZN3cub18CUB_300001_SM_10006detail11EmptyKernelIvEEvv,@function
        .size           _ZN3cub18CUB_300001_SM_10006detail11EmptyKernelIvEEvv,(.L_x_29 - _ZN3cub18CUB_300001_SM_10006detail11EmptyKernelIvEEvv)
        .other          _ZN3cub18CUB_300001_SM_10006detail11EmptyKernelIvEEvv,@"STO_CUDA_ENTRY STV_DEFAULT"
_ZN3cub18CUB_300001_SM_10006detail11EmptyKernelIvEEvv:
.text._ZN3cub18CUB_300001_SM_10006detail11EmptyKernelIvEEvv:
[----:B------:R-:W-:Y:S01]  /*0000*/  LDC R1, c[0x0][0x37c] ;  /* 0x0000df00ff017b82 */ /* 0x000fe20000000800 */
[----:B------:R-:W-:Y:S05]  /*0010*/  EXIT ;  /* 0x000000000000794d */ /* 0x000fea0003800000 */
.L_x_0:
[----:B------:R-:W-:-:S00]  /*0020*/  BRA `(.L_x_0) ;  /* 0xfffffffc00fc7947 */ /* 0x000fc0000383ffff */
[----:B------:R-:W-:-:S00]  /*0030*/  NOP ;  /* 0x0000000000007918 */ /* 0x000fc00000000000 */
        /* <DEDUP_REMOVED lines=12> */
.L_x_29:


//--------------------- .text._Z11neutron_gpuiPiS_S_Pfffffii --------------------------
	.section	.text._Z11neutron_gpuiPiS_S_Pfffffii,"ax",@progbits
	.align	128
        .global         _Z11neutron_gpuiPiS_S_Pfffffii
        .type           _Z11neutron_gpuiPiS_S_Pfffffii,@function
        .size           _Z11neutron_gpuiPiS_S_Pfffffii,(.L_x_28 - _Z11neutron_gpuiPiS_S_Pfffffii)
        .other          _Z11neutron_gpuiPiS_S_Pfffffii,@"STO_CUDA_ENTRY STV_DEFAULT"
_Z11neutron_gpuiPiS_S_Pfffffii:
.text._Z11neutron_gpuiPiS_S_Pfffffii:
[----:B------:R-:W0:Y:S01]  /*0000*/  LDC R1, c[0x0][0x37c] ;  /* 0x0000df00ff017b82 */ /* 0x000e220000000800 */
[----:B------:R-:W1:Y:S07]  /*0010*/  S2R R3, SR_TID.X ;  /* 0x0000000000037919 */ /* 0x000e6e0000002100 */
[----:B------:R-:W2:Y:S01]  /*0020*/  LDC.64 R4, c[0x0][0x3b8] ;  /* 0x0000ee00ff047b82 */ /* 0x000ea20000000a00 */
[----:B------:R-:W3:Y:S01]  /*0030*/  LDCU UR36, c[0x0][0x2fc] ;  /* 0x00005f80ff2477ac */ /* 0x000ee20008000800 */
[----:B------:R-:W-:Y:S01]  /*0040*/  BSSY.RECONVERGENT B6, `(.L_x_1) ;  /* 0x0000017000067945 */ /* 0x000fe20003800200 */
[----:B------:R-:W4:Y:S01]  /*0050*/  S2R R2, SR_CTAID.X ;  /* 0x0000000000027919 */ /* 0x000f220000002500 */
[----:B0-----:R-:W-:Y:S01]  /*0060*/  VIADD R1, R1, 0xffffffd8 ;  /* 0xffffffd801017836 */ /* 0x001fe20000000000 */
[----:B------:R-:W2:Y:S02]  /*0070*/  LDCU UR4, c[0x0][0x360] ;  /* 0x00006c00ff0477ac */ /* 0x000ea40008000800 */
[----:B--2---:R-:W-:Y:S01]  /*0080*/  IMAD R0, R4, UR4, RZ ;  /* 0x0000000404007c24 */ /* 0x004fe2000f8e02ff */
[----:B-1----:R-:W-:Y:S01]  /*0090*/  ISETP.NE.AND P0, PT, R3, 0x3ff, PT ;  /* 0x000003ff0300780c */ /* 0x002fe20003f05270 */
[----:B----4-:R-:W-:-:S02]  /*00a0*/  IMAD R3, R2, UR4, R3 ;  /* 0x0000000402037c24 */ /* 0x010fc4000f8e0203 */
[C---:B------:R-:W-:Y:S02]  /*00b0*/  VIADD R2, R0.reuse, UR4 ;  /* 0x0000000400027c36 */ /* 0x040fe40008000000 */
[-CC-:B------:R-:W-:Y:S02]  /*00c0*/  IMAD R17, R0, R5.reuse, R3.reuse ;  /* 0x0000000500117224 */ /* 0x180fe400078e0203 */
[----:B------:R-:W-:-:S06]  /*00d0*/  IMAD R18, R2, R5, R3 ;  /* 0x0000000502127224 */ /* 0x000fcc00078e0203 */
[----:B---3--:R-:W-:Y:S05]  /*00e0*/  @P0 BRA `(.L_x_2) ;  /* 0x0000000000300947 */ /* 0x008fea0003800000 */
[----:B------:R-:W0:Y:S01]  /*00f0*/  LDC R6, c[0x0][0x2f8] ;  /* 0x0000be00ff067b82 */ /* 0x000e220000000800 */
[----:B------:R-:W-:Y:S01]  /*0100*/  IMAD.MOV.U32 R16, RZ, RZ, R4 ;  /* 0x000000ffff107224 */ /* 0x000fe200078e0004 */
[----:B------:R-:W-:Y:S01]  /*0110*/  MOV R0, 0x1a8 ;  /* 0x000001a800007802 */ /* 0x000fe20000000f00 */
[----:B------:R-:W1:Y:S03]  /*0120*/  LDCU.64 UR4, c[0x4][0x198] ;  /* 0x01003300ff0477ac */ /* 0x000e660008000a00 */
[----:B------:R2:W-:Y:S02]  /*0130*/  STL.64 [R1+0x20], R16 ;  /* 0x0000201001007387 */ /* 0x0005e40000100a00 */
[----:B------:R2:W3:Y:S01]  /*0140*/  LDC.64 R2, c[0x4][R0] ;  /* 0x0100000000027b82 */ /* 0x0004e20000000a00 */
[----:B-1----:R-:W-:Y:S02]  /*0150*/  IMAD.U32 R4, RZ, RZ, UR4 ;  /* 0x00000004ff047e24 */ /* 0x002fe4000f8e00ff */
[----:B------:R-:W-:Y:S01]  /*0160*/  IMAD.U32 R5, RZ, RZ, UR5 ;  /* 0x00000005ff057e24 */ /* 0x000fe2000f8e00ff */
[----:B0-----:R-:W-:-:S04]  /*0170*/  IADD3 R6, P0, P1, R1, 0x20, R6 ;  /* 0x0000002001067810 */ /* 0x001fc8000791e006 */
[----:B--2---:R-:W-:-:S09]  /*0180*/  IADD3.X R7, PT, PT, RZ, UR36, RZ, P0, P1 ;  /* 0x00000024ff077c10 */ /* 0x004fd200087e24ff */
[----:B------:R-:W-:-:S07]  /*0190*/  LEPC R20, `(.L_x_2) ;  /* 0x000000001014794e */ /* 0x000fce0000000000 */
[----:B---3--:R-:W-:Y:S05]  /*01a0*/  CALL.ABS.NOINC R2 ;  /* 0x0000000002007343 */ /* 0x008fea0003c00000 */
.L_x_2:
[----:B------:R-:W-:Y:S05]  /*01b0*/  BSYNC.RECONVERGENT B6 ;  /* 0x0000000000067941 */ /* 0x000fea0003800200 */
.L_x_1:
[----:B------:R-:W0:Y:S02]  /*01c0*/  LDCU UR4, c[0x0][0x380] ;  /* 0x00007000ff0477ac */ /* 0x000e240008000800 */
[----:B0-----:R-:W-:-:S04]  /*01d0*/  VIMNMX R18, PT, PT, R18, UR4, PT ;  /* 0x0000000412127c48 */ /* 0x001fc8000bfe0100 */
[----:B------:R-:W-:-:S13]  /*01e0*/  ISETP.GT.AND P0, PT, R18, R17, PT ;  /* 0x000000111200720c */ /* 0x000fda0003f04270 */
[----:B------:R-:W-:Y:S05]  /*01f0*/  @!P0 EXIT ;  /* 0x000000000000894d */ /* 0x000fea0003800000 */
[----:B------:R-:W0:Y:S01]  /*0200*/  LDC R2, c[0x0][0x3a8] ;  /* 0x0000ea00ff027b82 */ /* 0x000e220000000800 */
[----:B------:R-:W-:-:S05]  /*0210*/  LOP3.LUT R12, R17, 0xaad26b49, RZ, 0x3c, !PT ;  /* 0xaad26b49110c7812 */ /* 0x000fca00078e3cff */
[----:B------:R-:W-:Y:S02]  /*0220*/  IMAD R12, R12, 0x4182bed5, RZ ;  /* 0x4182bed50c0c7824 */ /* 0x000fe400078e02ff */
[----:B0-----:R-:W-:-:S05]  /*0230*/  VIADD R0, R2, 0x1800000 ;  /* 0x0180000002007836 */ /* 0x001fca0000000000 */
[----:B------:R-:W-:-:S04]  /*0240*/  LOP3.LUT R0, R0, 0x7f800000, RZ, 0xc0, !PT ;  /* 0x7f80000000007812 */ /* 0x000fc800078ec0ff */
[----:B------:R-:W-:-:S13]  /*0250*/  ISETP.GT.U32.AND P0, PT, R0, 0x1ffffff, PT ;  /* 0x01ffffff0000780c */ /* 0x000fda0003f04070 */
[----:B------:R-:W-:Y:S05]  /*0260*/  @P0 BRA `(.L_x_3) ;  /* 0x00000000000c0947 */ /* 0x000fea0003800000 */
[----:B------:R-:W-:-:S07]  /*0270*/  MOV R2, 0x290 ;  /* 0x0000029000027802 */ /* 0x000fce0000000f00 */
[----:B------:R-:W-:Y:S05]  /*0280*/  CALL.REL.NOINC `($__internal_0_$__cuda_sm20_rcp_rn_f32_slowpath) ;  /* 0x0000000c00987944 */ /* 0x000fea0003c00000 */
[----:B------:R-:W-:Y:S05]  /*0290*/  BRA `(.L_x_4) ;  /* 0x0000000000107947 */ /* 0x000fea0003800000 */
.L_x_3:
[----:B------:R-:W0:Y:S02]  /*02a0*/  MUFU.RCP R5, R2 ;  /* 0x0000000200057308 */ /* 0x000e240000001000 */
[----:B0-----:R-:W-:-:S04]  /*02b0*/  FFMA R0, R5, R2, -1 ;  /* 0xbf80000005007423 */ /* 0x001fc80000000002 */
[----:B------:R-:W-:-:S04]  /*02c0*/  FADD.FTZ R0, -R0, -RZ ;  /* 0x800000ff00007221 */ /* 0x000fc80000010100 */
[----:B------:R-:W-:-:S07]  /*02d0*/  FFMA R5, R5, R0, R5 ;  /* 0x0000000005057223 */ /* 0x000fce0000000005 */
.L_x_4:
[----:B------:R-:W0:Y:S02]  /*02e0*/  LDC.64 R6, c[0x0][0x3a8] ;  /* 0x0000ea00ff067b82 */ /* 0x000e240000000a00 */
[----:B0-----:R-:W0:Y:S08]  /*02f0*/  MUFU.RCP R3, R6 ;  /* 0x0000000600037308 */ /* 0x001e300000001000 */
[----:B------:R-:W1:Y:S01]  /*0300*/  FCHK P0, R7, R6 ;  /* 0x0000000607007302 */ /* 0x000e620000000000 */
[----:B0-----:R-:W-:-:S04]  /*0310*/  FFMA R0, R3, -R6, 1 ;  /* 0x3f80000003007423 */ /* 0x001fc80000000806 */
[----:B------:R-:W-:-:S04]  /*0320*/  FFMA R0, R3, R0, R3 ;  /* 0x0000000003007223 */ /* 0x000fc80000000003 */
[----:B------:R-:W-:-:S04]  /*0330*/  FFMA R8, R0, R7, RZ ;  /* 0x0000000700087223 */ /* 0x000fc800000000ff */
[----:B------:R-:W-:-:S04]  /*0340*/  FFMA R3, R8, -R6, R7 ;  /* 0x8000000608037223 */ /* 0x000fc80000000007 */
[----:B------:R-:W-:Y:S01]  /*0350*/  FFMA R8, R0, R3, R8 ;  /* 0x0000000300087223 */ /* 0x000fe20000000008 */
[----:B-1----:R-:W-:Y:S06]  /*0360*/  @!P0 BRA `(.L_x_5) ;  /* 0x00000000000c8947 */ /* 0x002fec0003800000 */
[----:B------:R-:W-:-:S07]  /*0370*/  MOV R4, 0x390 ;  /* 0x0000039000047802 */ /* 0x000fce0000000f00 */
[----:B------:R-:W-:Y:S05]  /*0380*/  CALL.REL.NOINC `($__internal_1_$__cuda_sm3x_div_rn_noftz_f32_slowpath) ;  /* 0x0000001000287944 */ /* 0x000fea0003c00000 */
[----:B------:R-:W-:-:S07]  /*0390*/  IMAD.MOV.U32 R8, RZ, RZ, R0 ;  /* 0x000000ffff087224 */ /* 0x000fce00078e0000 */
.L_x_5:
[----:B------:R-:W0:Y:S01]  /*03a0*/  LDC.64 R10, c[0x0][0x358] ;  /* 0x0000d600ff0a7b82 */ /* 0x000e220000000a00 */
[----:B------:R-:W-:Y:S01]  /*03b0*/  BSSY.RECONVERGENT B0, `(.L_x_6) ;  /* 0x00000ab000007945 */ /* 0x000fe20003800200 */
[C---:B------:R-:W-:Y:S01]  /*03c0*/  VIADD R3, R12.reuse, 0x583f19 ;  /* 0x00583f190c037836 */ /* 0x040fe20000000000 */
[C---:B------:R-:W-:Y:S01]  /*03d0*/  LOP3.LUT R9, R12.reuse, 0x159a55e5, RZ, 0x3c, !PT ;  /* 0x159a55e50c097812 */ /* 0x040fe200078e3cff */
[C---:B------:R-:W-:Y:S02]  /*03e0*/  VIADD R19, R12.reuse, 0x75bcd15 ;  /* 0x075bcd150c137836 */ /* 0x040fe40000000000 */
[----:B------:R-:W-:Y:S02]  /*03f0*/  VIADD R12, R12, 0xd9f6dc18 ;  /* 0xd9f6dc180c0c7836 */ /* 0x000fe40000000000 */
[----:B------:R-:W-:Y:S02]  /*0400*/  IMAD.MOV.U32 R17, RZ, RZ, RZ ;  /* 0x000000ffff117224 */ /* 0x000fe400078e00ff */
[----:B------:R-:W-:-:S02]  /*0410*/  IMAD.MOV.U32 R13, RZ, RZ, -0x75bd8fc ;  /* 0xf8a42704ff0d7424 */ /* 0x000fc400078e00ff */
[----:B------:R-:W-:Y:S02]  /*0420*/  IMAD.MOV.U32 R0, RZ, RZ, -0x23270784 ;  /* 0xdcd8f87cff007424 */ /* 0x000fe400078e00ff */
[----:B------:R-:W-:-:S07]  /*0430*/  IMAD.MOV.U32 R14, RZ, RZ, RZ ;  /* 0x000000ffff0e7224 */ /* 0x000fce00078e00ff */
.L_x_14:
[----:B------:R-:W-:Y:S01]  /*0440*/  SHF.R.U32.HI R2, RZ, 0x2, R19 ;  /* 0x00000002ff027819 */ /* 0x000fe20000011613 */
[----:B------:R-:W-:Y:S02]  /*0450*/  IMAD.SHL.U32 R4, R3, 0x10, RZ ;  /* 0x0000001003047824 */ /* 0x000fe400078e00ff */
[C---:B--2---:R-:W-:Y:S01]  /*0460*/  FMUL R22, R17.reuse, 0.63661974668502807617 ;  /* 0x3f22f98311167820 */ /* 0x044fe20000400000 */
[----:B------:R-:W-:Y:S01]  /*0470*/  IMAD.MOV.U32 R16, RZ, RZ, 0x2f800000 ;  /* 0x2f800000ff107424 */ /* 0x000fe200078e00ff */
[----:B------:R-:W-:Y:S01]  /*0480*/  LOP3.LUT R2, R2, R19, RZ, 0x3c, !PT ;  /* 0x0000001302027212 */ /* 0x000fe200078e3cff */
[----:B------:R-:W-:Y:S01]  /*0490*/  IMAD.MOV.U32 R19, RZ, RZ, 0x3e055027 ;  /* 0x3e055027ff137424 */ /* 0x000fe200078e00ff */
[----:B------:R-:W-:Y:S01]  /*04a0*/  FSETP.GE.AND P2, PT, |R17|, 105615, PT ;  /* 0x47ce47801100780b */ /* 0x000fe20003f46200 */
[----:B------:R-:W-:Y:S01]  /*04b0*/  IMAD.MOV.U32 R21, RZ, RZ, 0x7f800000 ;  /* 0x7f800000ff157424 */ /* 0x000fe200078e00ff */
[----:B-1----:R-:W1:Y:S01]  /*04c0*/  F2I.NTZ R22, R22 ;  /* 0x0000001600167305 */ /* 0x002e620000203100 */
[----:B------:R-:W-:Y:S01]  /*04d0*/  IMAD.SHL.U32 R6, R2, 0x2, RZ ;  /* 0x0000000202067824 */ /* 0x000fe200078e00ff */
[----:B------:R-:W-:Y:S04]  /*04e0*/  BSSY.RECONVERGENT B1, `(.L_x_7) ;  /* 0x0000061000017945 */ /* 0x000fe80003800200 */
[----:B------:R-:W-:-:S04]  /*04f0*/  LOP3.LUT R15, R3, R4, R6, 0x96, !PT ;  /* 0x00000004030f7212 */ /* 0x000fc800078e9606 */
[----:B------:R-:W-:-:S04]  /*0500*/  LOP3.LUT R15, R15, R2, RZ, 0x3c, !PT ;  /* 0x000000020f0f7212 */ /* 0x000fc800078e3cff */
[----:B------:R-:W-:Y:S02]  /*0510*/  IADD3 R2, PT, PT, R12, 0x587c5, R15 ;  /* 0x000587c50c027810 */ /* 0x000fe40007ffe00f */
[----:B-1----:R-:W-:Y:S02]  /*0520*/  I2FP.F32.S32 R20, R22 ;  /* 0x0000001600147245 */ /* 0x002fe40000201400 */
[----:B------:R-:W-:-:S05]  /*0530*/  I2FP.F32.U32 R7, R2 ;  /* 0x0000000200077245 */ /* 0x000fca0000201000 */
[----:B------:R-:W-:-:S05]  /*0540*/  FFMA R2, R7, R16, 1.1641532182693481445e-10 ;  /* 0x2f00000007027423 */ /* 0x000fca0000000010 */
[----:B------:R-:W-:-:S04]  /*0550*/  FSETP.GEU.AND P0, PT, R2, 1.175494350822287508e-38, PT ;  /* 0x008000000200780b */ /* 0x000fc80003f0e000 */
[----:B------:R-:W-:-:S09]  /*0560*/  FSEL R6, RZ, -23, P0 ;  /* 0xc1b80000ff067808 */ /* 0x000fd20000000000 */
[----:B------:R-:W-:-:S04]  /*0570*/  @!P0 FMUL R2, R2, 8388608 ;  /* 0x4b00000002028820 */ /* 0x000fc80000400000 */
[C---:B------:R-:W-:Y:S01]  /*0580*/  VIADD R4, R2.reuse, 0xc0d55555 ;  /* 0xc0d5555502047836 */ /* 0x040fe20000000000 */
[C---:B------:R-:W-:Y:S02]  /*0590*/  ISETP.GT.U32.AND P0, PT, R2.reuse, 0x7f7fffff, PT ;  /* 0x7f7fffff0200780c */ /* 0x040fe40003f04070 */
[----:B------:R-:W-:Y:S02]  /*05a0*/  FSETP.NEU.AND P1, PT, R2, RZ, PT ;  /* 0x000000ff0200720b */ /* 0x000fe40003f2d000 */
[----:B------:R-:W-:-:S05]  /*05b0*/  LOP3.LUT R7, R4, 0xff800000, RZ, 0xc0, !PT ;  /* 0xff80000004077812 */ /* 0x000fca00078ec0ff */
[----:B------:R-:W-:Y:S01]  /*05c0*/  IMAD.IADD R4, R2, 0x1, -R7 ;  /* 0x0000000102047824 */ /* 0x000fe200078e0a07 */
[----:B------:R-:W-:-:S03]  /*05d0*/  I2FP.F32.S32 R7, R7 ;  /* 0x0000000700077245 */ /* 0x000fc60000201400 */
[----:B------:R-:W-:Y:S02]  /*05e0*/  FADD R4, R4, -1 ;  /* 0xbf80000004047421 */ /* 0x000fe40000000000 */
[----:B------:R-:W-:Y:S01]  /*05f0*/  FFMA R6, R7, 1.1920928955078125e-07, R6 ;  /* 0x3400000007067823 */ /* 0x000fe20000000006 */
[----:B------:R-:W-:Y:S01]  /*0600*/  FFMA R7, R20, -1.5707962512969970703, R17 ;  /* 0xbfc90fda14077823 */ /* 0x000fe20000000011 */
[----:B------:R-:W-:-:S03]  /*0610*/  FFMA R19, R4, -R19, 0.14084610342979431152 ;  /* 0x3e1039f604137423 */ /* 0x000fc60000000813 */
[----:B------:R-:W-:Y:S01]  /*0620*/  FFMA R7, R20, -7.5497894158615963534e-08, R7 ;  /* 0xb3a2216814077823 */ /* 0x000fe20000000007 */
[----:B------:R-:W-:-:S04]  /*0630*/  FFMA R19, R4, R19, -0.12148627638816833496 ;  /* 0xbdf8cdcc04137423 */ /* 0x000fc80000000013 */
[----:B------:R-:W-:-:S04]  /*0640*/  FFMA R19, R4, R19, 0.13980610668659210205 ;  /* 0x3e0f295504137423 */ /* 0x000fc80000000013 */
[----:B------:R-:W-:-:S04]  /*0650*/  FFMA R19, R4, R19, -0.16684235632419586182 ;  /* 0xbe2ad8b904137423 */ /* 0x000fc80000000013 */
[----:B------:R-:W-:-:S04]  /*0660*/  FFMA R19, R4, R19, 0.20012299716472625732 ;  /* 0x3e4ced0b04137423 */ /* 0x000fc80000000013 */
[----:B------:R-:W-:-:S04]  /*0670*/  FFMA R19, R4, R19, -0.24999669194221496582 ;  /* 0xbe7fff2204137423 */ /* 0x000fc80000000013 */
[----:B------:R-:W-:-:S04]  /*0680*/  FFMA R19, R4, R19, 0.33333182334899902344 ;  /* 0x3eaaaa7804137423 */ /* 0x000fc80000000013 */
[----:B------:R-:W-:-:S04]  /*0690*/  FFMA R19, R4, R19, -0.5 ;  /* 0xbf00000004137423 */ /* 0x000fc80000000013 */
[----:B------:R-:W-:-:S04]  /*06a0*/  FMUL R19, R4, R19 ;  /* 0x0000001304137220 */ /* 0x000fc80000400000 */
[----:B------:R-:W-:-:S04]  /*06b0*/  FFMA R19, R4, R19, R4 ;  /* 0x0000001304137223 */ /* 0x000fc80000000004 */
[----:B------:R-:W-:Y:S01]  /*06c0*/  FFMA R18, R6, 0.69314718246459960938, R19 ;  /* 0x3f31721806127823 */ /* 0x000fe20000000013 */
[----:B------:R-:W-:Y:S01]  /*06d0*/  @P0 FFMA R18, R2, R21, +INF ;  /* 0x7f80000002120423 */ /* 0x000fe20000000015 */
[----:B------:R-:W-:Y:S01]  /*06e0*/  FFMA R2, R20, -5.3903029534742383927e-15, R7 ;  /* 0xa7c234c514027823 */ /* 0x000fe20000000007 */
[----:B------:R-:W-:Y:S02]  /*06f0*/  IMAD.MOV.U32 R19, RZ, RZ, R0 ;  /* 0x000000ffff137224 */ /* 0x000fe400078e0000 */
[----:B------:R-:W-:Y:S01]  /*0700*/  IMAD.MOV.U32 R20, RZ, RZ, R3 ;  /* 0x000000ffff147224 */ /* 0x000fe200078e0003 */
[----:B------:R-:W-:Y:S01]  /*0710*/  FSEL R18, R18, -INF , P1 ;  /* 0xff80000012127808 */ /* 0x000fe20000800000 */
[----:B------:R-:W-:Y:S06]  /*0720*/  @!P2 BRA `(.L_x_8) ;  /* 0x0000000000f0a947 */ /* 0x000fec0003800000 */
[----:B------:R-:W-:-:S13]  /*0730*/  FSETP.NEU.AND P0, PT, |R17|, +INF , PT ;  /* 0x7f8000001100780b */ /* 0x000fda0003f0d200 */
[----:B------:R-:W-:Y:S01]  /*0740*/  @!P0 FMUL R2, RZ, R17 ;  /* 0x00000011ff028220 */ /* 0x000fe20000400000 */
[----:B------:R-:W-:Y:S01]  /*0750*/  @!P0 IMAD.MOV.U32 R22, RZ, RZ, RZ ;  /* 0x000000ffff168224 */ /* 0x000fe200078e00ff */
[----:B------:R-:W-:Y:S06]  /*0760*/  @!P0 BRA `(.L_x_8) ;  /* 0x0000000000e08947 */ /* 0x000fec0003800000 */
[----:B------:R-:W1:Y:S01]  /*0770*/  LDCU.64 UR4, c[0x4][0x1a0] ;  /* 0x01003400ff0477ac */ /* 0x000e620008000a00 */
[----:B------:R-:W-:Y:S01]  /*0780*/  IMAD.SHL.U32 R2, R17, 0x100, RZ ;  /* 0x0000010011027824 */ /* 0x000fe200078e00ff */
[----:B------:R-:W-:Y:S01]  /*0790*/  BSSY.RECONVERGENT B2, `(.L_x_9) ;  /* 0x0000016000027945 */ /* 0x000fe20003800200 */
[----:B------:R-:W-:Y:S02]  /*07a0*/  IMAD.MOV.U32 R0, RZ, RZ, RZ ;  /* 0x000000ffff007224 */ /* 0x000fe400078e00ff */
[----:B------:R-:W-:Y:S01]  /*07b0*/  IMAD.MOV.U32 R25, RZ, RZ, RZ ;  /* 0x000000ffff197224 */ /* 0x000fe200078e00ff */
[----:B------:R-:W-:Y:S01]  /*07c0*/  LOP3.LUT R27, R2, 0x80000000, RZ, 0xfc, !PT ;  /* 0x80000000021b7812 */ /* 0x000fe200078efcff */
[----:B------:R-:W-:Y:S02]  /*07d0*/  IMAD.MOV.U32 R21, RZ, RZ, RZ ;  /* 0x000000ffff157224 */ /* 0x000fe400078e00ff */
[----:B------:R-:W-:Y:S02]  /*07e0*/  IMAD.MOV.U32 R4, RZ, RZ, R1 ;  /* 0x000000ffff047224 */ /* 0x000fe400078e0001 */
[----:B-1----:R-:W-:-:S02]  /*07f0*/  IMAD.U32 R22, RZ, RZ, UR4 ;  /* 0x00000004ff167e24 */ /* 0x002fc4000f8e00ff */
[----:B------:R-:W-:-:S07]  /*0800*/  IMAD.U32 R3, RZ, RZ, UR5 ;  /* 0x00000005ff037e24 */ /* 0x000fce000f8e00ff */
.L_x_10:
[----:B0-----:R-:W-:Y:S01]  /*0810*/  R2UR UR4, R10 ;  /* 0x000000000a0472ca */ /* 0x001fe200000e0000 */
[----:B------:R-:W-:Y:S01]  /*0820*/  IMAD.MOV.U32 R2, RZ, RZ, R22 ;  /* 0x000000ffff027224 */ /* 0x000fe200078e0016 */
[----:B------:R-:W-:-:S13]  /*0830*/  R2UR UR5, R11 ;  /* 0x000000000b0572ca */ /* 0x000fda00000e0000 */
[----:B------:R0:W2:Y:S01]  /*0840*/  LDG.E.CONSTANT R6, desc[UR4][R2.64] ;  /* 0x0000000402067981 */ /* 0x0000a2000c1e9900 */
[----:B------:R-:W-:Y:S01]  /*0850*/  VIADD R21, R21, 0x1 ;  /* 0x0000000115157836 */ /* 0x000fe20000000000 */
[----:B------:R-:W-:-:S04]  /*0860*/  IADD3 R22, P2, PT, R22, 0x4, RZ ;  /* 0x0000000416167810 */ /* 0x000fc80007f5e0ff */
[----:B------:R-:W-:Y:S01]  /*0870*/  ISETP.NE.AND P0, PT, R21, 0x6, PT ;  /* 0x000000061500780c */ /* 0x000fe20003f05270 */
[----:B0-----:R-:W-:Y:S02]  /*0880*/  IMAD.X R3, RZ, RZ, R3, P2 ;  /* 0x000000ffff037224 */ /* 0x001fe400010e0603 */
[----:B--2---:R-:W-:-:S03]  /*0890*/  IMAD.WIDE.U32 R6, R6, R27, RZ ;  /* 0x0000001b06067225 */ /* 0x004fc600078e00ff */
[----:B------:R-:W-:-:S05]  /*08a0*/  IADD3 R23, P1, PT, R6, R0, RZ ;  /* 0x0000000006177210 */ /* 0x000fca0007f3e0ff */
[----:B------:R0:W-:Y:S01]  /*08b0*/  STL [R4], R23 ;  /* 0x0000001704007387 */ /* 0x0001e20000100800 */
[----:B------:R-:W-:Y:S02]  /*08c0*/  IMAD.X R0, R7, 0x1, R25, P1 ;  /* 0x0000000107007824 */ /* 0x000fe400008e0619 */
[----:B0-----:R-:W-:Y:S01]  /*08d0*/  VIADD R4, R4, 0x4 ;  /* 0x0000000404047836 */ /* 0x001fe20000000000 */
[----:B------:R-:W-:Y:S06]  /*08e0*/  @P0 BRA `(.L_x_10) ;  /* 0xfffffffc00c80947 */ /* 0x000fec000383ffff */
[----:B------:R-:W-:Y:S05]  /*08f0*/  BSYNC.RECONVERGENT B2 ;  /* 0x0000000000027941 */ /* 0x000fea0003800200 */
.L_x_9:
[----:B------:R-:W-:Y:S01]  /*0900*/  SHF.R.U32.HI R6, RZ, 0x17, R17 ;  /* 0x00000017ff067819 */ /* 0x000fe20000011611 */
[----:B------:R0:W-:Y:S03]  /*0910*/  STL [R1+0x18], R0 ;  /* 0x0000180001007387 */ /* 0x0001e60000100800 */
[C---:B------:R-:W-:Y:S02]  /*0920*/  LOP3.LUT R2, R6.reuse, 0xe0, RZ, 0xc0, !PT ;  /* 0x000000e006027812 */ /* 0x040fe400078ec0ff */
[----:B------:R-:W-:-:S03]  /*0930*/  LOP3.LUT P0, RZ, R6, 0x1f, RZ, 0xc0, !PT ;  /* 0x0000001f06ff7812 */ /* 0x000fc6000780c0ff */
[----:B------:R-:W-:-:S05]  /*0940*/  VIADD R2, R2, 0xffffff80 ;  /* 0xffffff8002027836 */ /* 0x000fca0000000000 */
[----:B------:R-:W-:-:S05]  /*0950*/  SHF.R.U32.HI R2, RZ, 0x5, R2 ;  /* 0x00000005ff027819 */ /* 0x000fca0000011602 */
[----:B------:R-:W-:-:S05]  /*0960*/  IMAD R7, R2, -0x4, R1 ;  /* 0xfffffffc02077824 */ /* 0x000fca00078e0201 */
[----:B------:R-:W2:Y:S04]  /*0970*/  LDL R4, [R7+0x18] ;  /* 0x0000180007047983 */ /* 0x000ea80000100800 */
[----:B------:R-:W2:Y:S04]  /*0980*/  LDL R3, [R7+0x14] ;  /* 0x0000140007037983 */ /* 0x000ea80000100800 */
[----:B------:R-:W3:Y:S01]  /*0990*/  @P0 LDL R2, [R7+0x10] ;  /* 0x0000100007020983 */ /* 0x000ee20000100800 */
[----:B------:R-:W-:Y:S01]  /*09a0*/  LOP3.LUT R6, R6, 0x1f, RZ, 0xc0, !PT ;  /* 0x0000001f06067812 */ /* 0x000fe200078ec0ff */
[----:B------:R-:W-:Y:S01]  /*09b0*/  UMOV UR4, 0x54442d19 ;  /* 0x54442d1900047882 */ /* 0x000fe20000000000 */
[----:B------:R-:W-:-:S02]  /*09c0*/  UMOV UR5, 0x3bf921fb ;  /* 0x3bf921fb00057882 */ /* 0x000fc40000000000 */
[-C--:B--2---:R-:W-:Y:S02]  /*09d0*/  @P0 SHF.L.W.U32.HI R4, R3, R6.reuse, R4 ;  /* 0x0000000603040219 */ /* 0x084fe40000010e04 */
[----:B---3--:R-:W-:Y:S02]  /*09e0*/  @P0 SHF.L.W.U32.HI R3, R2, R6, R3 ;  /* 0x0000000602030219 */ /* 0x008fe40000010e03 */
[----:B------:R-:W-:Y:S02]  /*09f0*/  ISETP.GE.AND P0, PT, R17, RZ, PT ;  /* 0x000000ff1100720c */ /* 0x000fe40003f06270 */
[C-C-:B------:R-:W-:Y:S01]  /*0a00*/  SHF.L.W.U32.HI R22, R3.reuse, 0x2, R4.reuse ;  /* 0x0000000203167819 */ /* 0x140fe20000010e04 */
[----:B------:R-:W-:Y:S01]  /*0a10*/  IMAD.SHL.U32 R3, R3, 0x4, RZ ;  /* 0x0000000403037824 */ /* 0x000fe200078e00ff */
[----:B------:R-:W-:Y:S02]  /*0a20*/  SHF.R.U32.HI R21, RZ, 0x1e, R4 ;  /* 0x0000001eff157819 */ /* 0x000fe40000011604 */
[----:B------:R-:W-:-:S02]  /*0a30*/  SHF.R.S32.HI R6, RZ, 0x1f, R22 ;  /* 0x0000001fff067819 */ /* 0x000fc40000011416 */
[----:B------:R-:W-:Y:S02]  /*0a40*/  LOP3.LUT R17, R22, R17, RZ, 0x3c, !PT ;  /* 0x0000001116117212 */ /* 0x000fe400078e3cff */
[C---:B------:R-:W-:Y:S02]  /*0a50*/  LOP3.LUT R2, R6.reuse, R3, RZ, 0x3c, !PT ;  /* 0x0000000306027212 */ /* 0x040fe400078e3cff */
[----:B------:R-:W-:Y:S02]  /*0a60*/  LOP3.LUT R3, R6, R22, RZ, 0x3c, !PT ;  /* 0x0000001606037212 */ /* 0x000fe400078e3cff */
[----:B------:R-:W-:Y:S02]  /*0a70*/  LEA.HI R22, R22, R21, RZ, 0x1 ;  /* 0x0000001516167211 */ /* 0x000fe400078f08ff */
[----:B------:R-:W-:Y:S02]  /*0a80*/  ISETP.GE.AND P1, PT, R17, RZ, PT ;  /* 0x000000ff1100720c */ /* 0x000fe40003f26270 */
[----:B------:R-:W1:Y:S01]  /*0a90*/  I2F.F64.S64 R2, R2 ;  /* 0x0000000200027312 */ /* 0x000e620000301c00 */
[----:B0-----:R-:W-:-:S04]  /*0aa0*/  IMAD.MOV R0, RZ, RZ, -R22 ;  /* 0x000000ffff007224 */ /* 0x001fc800078e0a16 */
[----:B------:R-:W-:Y:S01]  /*0ab0*/  @!P0 IMAD.MOV.U32 R22, RZ, RZ, R0 ;  /* 0x000000ffff168224 */ /* 0x000fe200078e0000 */
[----:B-1----:R-:W-:-:S10]  /*0ac0*/  DMUL R6, R2, UR4 ;  /* 0x0000000402067c28 */ /* 0x002fd40008000000 */
[----:B------:R-:W0:Y:S02]  /*0ad0*/  F2F.F32.F64 R6, R6 ;  /* 0x0000000600067310 */ /* 0x000e240000301000 */
[----:B0-----:R-:W-:-:S07]  /*0ae0*/  FSEL R2, -R6, R6, !P1 ;  /* 0x0000000606027208 */ /* 0x001fce0004800100 */
.L_x_8:
[----:B------:R-:W-:Y:S05]  /*0af0*/  BSYNC.RECONVERGENT B1 ;  /* 0x0000000000017941 */ /* 0x000fea0003800200 */
.L_x_7:
[----:B------:R-:W-:Y:S02]  /*0b00*/  IMAD.MOV.U32 R0, RZ, RZ, 0x37cbac00 ;  /* 0x37cbac00ff007424 */ /* 0x000fe400078e00ff */
[----:B------:R-:W-:Y:S01]  /*0b10*/  FMUL R3, R2, R2 ;  /* 0x0000000202037220 */ /* 0x000fe20000400000 */
[----:B------:R-:W-:Y:S01]  /*0b20*/  LOP3.LUT R4, R22, 0x1, RZ, 0xc0, !PT ;  /* 0x0000000116047812 */ /* 0x000fe200078ec0ff */
[----:B------:R-:W-:Y:S02]  /*0b30*/  IMAD.MOV.U32 R6, RZ, RZ, 0x3c0885e4 ;  /* 0x3c0885e4ff067424 */ /* 0x000fe400078e00ff */
[----:B------:R-:W-:Y:S01]  /*0b40*/  FMUL R18, R18, R5 ;  /* 0x0000000512127220 */ /* 0x000fe20000400000 */
[----:B------:R-:W-:Y:S01]  /*0b50*/  FFMA R0, R3, R0, -0.0013887860113754868507 ;  /* 0xbab607ed03007423 */ /* 0x000fe20000000000 */
[----:B------:R-:W-:Y:S01]  /*0b60*/  ISETP.NE.U32.AND P0, PT, R4, 0x1, PT ;  /* 0x000000010400780c */ /* 0x000fe20003f05070 */
[----:B------:R-:W-:Y:S02]  /*0b70*/  VIADD R22, R22, 0x1 ;  /* 0x0000000116167836 */ /* 0x000fe40000000000 */
[----:B------:R-:W-:Y:S01]  /*0b80*/  IMAD.MOV.U32 R17, RZ, RZ, 0x3e2aaaa8 ;  /* 0x3e2aaaa8ff117424 */ /* 0x000fe200078e00ff */
[----:B------:R-:W-:-:S02]  /*0b90*/  FSEL R4, R0, -0.00019574658654164522886, P0 ;  /* 0xb94d415300047808 */ /* 0x000fc40000000000 */
[----:B------:R-:W-:Y:S02]  /*0ba0*/  FSEL R6, R6, 0.041666727513074874878, !P0 ;  /* 0x3d2aaabb06067808 */ /* 0x000fe40004000000 */
[----:B------:R-:W-:Y:S02]  /*0bb0*/  LOP3.LUT P1, RZ, R22, 0x2, RZ, 0xc0, !PT ;  /* 0x0000000216ff7812 */ /* 0x000fe4000782c0ff */
[----:B------:R-:W-:Y:S01]  /*0bc0*/  FSEL R0, R2, 1, !P0 ;  /* 0x3f80000002007808 */ /* 0x000fe20004000000 */
[----:B------:R-:W-:Y:S01]  /*0bd0*/  FFMA R4, R3, R4, R6 ;  /* 0x0000000403047223 */ /* 0x000fe20000000006 */
[----:B------:R-:W-:-:S03]  /*0be0*/  FSEL R17, -R17, -0.4999999701976776123, !P0 ;  /* 0xbeffffff11117808 */ /* 0x000fc60004000100 */
[C---:B------:R-:W-:Y:S02]  /*0bf0*/  FFMA R7, R3.reuse, R0, RZ ;  /* 0x0000000003077223 */ /* 0x040fe400000000ff */
[----:B------:R-:W-:-:S04]  /*0c00*/  FFMA R4, R3, R4, R17 ;  /* 0x0000000403047223 */ /* 0x000fc80000000011 */
[----:B------:R-:W-:-:S04]  /*0c10*/  FFMA R7, R7, R4, R0 ;  /* 0x0000000407077223 */ /* 0x000fc80000000000 */
[----:B------:R-:W-:-:S04]  /*0c20*/  @P1 FADD R7, RZ, -R7 ;  /* 0x80000007ff071221 */ /* 0x000fc80000000000 */
[----:B------:R-:W-:-:S05]  /*0c30*/  FFMA R14, R7, -R18, R14 ;  /* 0x80000012070e7223 */ /* 0x000fca000000000e */
[----:B------:R-:W-:-:S13]  /*0c40*/  FSETP.GEU.AND P0, PT, R14, RZ, PT ;  /* 0x000000ff0e00720b */ /* 0x000fda0003f0e000 */
[----:B------:R-:W-:Y:S05]  /*0c50*/  @!P0 BRA `(.L_x_11) ;  /* 0x0000000000fc8947 */ /* 0x000fea0003800000 */
[----:B------:R-:W1:Y:S02]  /*0c60*/  LDCU UR4, c[0x0][0x3b4] ;  /* 0x00007680ff0477ac */ /* 0x000e640008000800 */
[----:B-1----:R-:W-:-:S13]  /*0c70*/  FSETP.GE.AND P0, PT, R14, UR4, PT ;  /* 0x000000040e007c0b */ /* 0x002fda000bf06000 */
[----:B------:R-:W-:Y:S05]  /*0c80*/  @P0 BRA `(.L_x_12) ;  /* 0x0000000000c80947 */ /* 0x000fea0003800000 */
[----:B------:R-:W-:Y:S01]  /*0c90*/  SHF.R.U32.HI R0, RZ, 0x2, R9 ;  /* 0x00000002ff007819 */ /* 0x000fe20000011609 */
[----:B------:R-:W-:-:S03]  /*0ca0*/  IMAD.SHL.U32 R3, R15, 0x10, RZ ;  /* 0x000000100f037824 */ /* 0x000fc600078e00ff */
[----:B------:R-:W-:-:S05]  /*0cb0*/  LOP3.LUT R0, R0, R9, RZ, 0x3c, !PT ;  /* 0x0000000900007212 */ /* 0x000fca00078e3cff */
[----:B------:R-:W-:-:S05]  /*0cc0*/  IMAD.SHL.U32 R2, R0, 0x2, RZ ;  /* 0x0000000200027824 */ /* 0x000fca00078e00ff */
[----:B------:R-:W-:-:S04]  /*0cd0*/  LOP3.LUT R2, R0, R2, R3, 0x96, !PT ;  /* 0x0000000200027212 */ /* 0x000fc800078e9603 */
[----:B------:R-:W-:-:S04]  /*0ce0*/  LOP3.LUT R0, R2, R15, RZ, 0x3c, !PT ;  /* 0x0000000f02007212 */ /* 0x000fc800078e3cff */
[----:B------:R-:W-:-:S04]  /*0cf0*/  IADD3 R2, PT, PT, R12, 0xb0f8a, R0 ;  /* 0x000b0f8a0c027810 */ /* 0x000fc80007ffe000 */
[----:B------:R-:W-:-:S05]  /*0d00*/  I2FP.F32.U32 R3, R2 ;  /* 0x0000000200037245 */ /* 0x000fca0000201000 */
[----:B------:R-:W-:-:S05]  /*0d10*/  FFMA R3, R3, R16, 1.1641532182693481445e-10 ;  /* 0x2f00000003037423 */ /* 0x000fca0000000010 */
[----:B------:R-:W-:-:S13]  /*0d20*/  FSETP.GEU.AND P0, PT, R3, R8, PT ;  /* 0x000000080300720b */ /* 0x000fda0003f0e000 */
[----:B------:R-:W-:Y:S05]  /*0d30*/  @!P0 BRA `(.L_x_13) ;  /* 0x0000000000488947 */ /* 0x000fea0003800000 */
[----:B------:R-:W-:Y:S01]  /*0d40*/  SHF.R.U32.HI R2, RZ, 0x2, R13 ;  /* 0x00000002ff027819 */ /* 0x000fe2000001160d */
[----:B------:R-:W-:Y:S01]  /*0d50*/  IMAD.SHL.U32 R3, R0, 0x10, RZ ;  /* 0x0000001000037824 */ /* 0x000fe200078e00ff */
[----:B------:R-:W-:Y:S01]  /*0d60*/  UMOV UR4, 0x54442d18 ;  /* 0x54442d1800047882 */ /* 0x000fe20000000000 */
[----:B------:R-:W-:Y:S01]  /*0d70*/  VIADD R12, R12, 0x10974f ;  /* 0x0010974f0c0c7836 */ /* 0x000fe20000000000 */
[----:B------:R-:W-:Y:S01]  /*0d80*/  LOP3.LUT R2, R2, R13, RZ, 0x3c, !PT ;  /* 0x0000000d02027212 */ /* 0x000fe200078e3cff */
[----:B------:R-:W-:Y:S01]  /*0d90*/  UMOV UR5, 0x400921fb ;  /* 0x400921fb00057882 */ /* 0x000fe20000000000 */
[----:B------:R-:W-:Y:S02]  /*0da0*/  IMAD.MOV.U32 R9, RZ, RZ, R20 ;  /* 0x000000ffff097224 */ /* 0x000fe400078e0014 */
[----:B------:R-:W-:Y:S02]  /*0db0*/  IMAD.MOV.U32 R13, RZ, RZ, R15 ;  /* 0x000000ffff0d7224 */ /* 0x000fe400078e000f */
[----:B------:R-:W-:-:S05]  /*0dc0*/  IMAD.SHL.U32 R4, R2, 0x2, RZ ;  /* 0x0000000202047824 */ /* 0x000fca00078e00ff */
[----:B------:R-:W-:-:S04]  /*0dd0*/  LOP3.LUT R3, R2, R4, R3, 0x96, !PT ;  /* 0x0000000402037212 */ /* 0x000fc800078e9603 */
[----:B------:R-:W-:-:S05]  /*0de0*/  LOP3.LUT R3, R3, R0, RZ, 0x3c, !PT ;  /* 0x0000000003037212 */ /* 0x000fca00078e3cff */
[----:B------:R-:W-:-:S05]  /*0df0*/  IMAD.IADD R2, R3, 0x1, R12 ;  /* 0x0000000103027824 */ /* 0x000fca00078e020c */
[----:B------:R-:W-:-:S05]  /*0e00*/  I2FP.F32.U32 R7, R2 ;  /* 0x0000000200077245 */ /* 0x000fca0000201000 */
[----:B------:R-:W-:-:S04]  /*0e10*/  FFMA R16, R7, R16, 1.1641532182693481445e-10 ;  /* 0x2f00000007107423 */ /* 0x000fc80000000010 */
[----:B------:R-:W1:Y:S02]  /*0e20*/  F2F.F64.F32 R6, R16 ;  /* 0x0000001000067310 */ /* 0x000e640000201800 */
[----:B-1----:R-:W-:-:S06]  /*0e30*/  DMUL R6, R6, UR4 ;  /* 0x0000000406067c28 */ /* 0x002fcc0008000000 */
[----:B------:R1:W2:Y:S01]  /*0e40*/  F2F.F32.F64 R17, R6 ;  /* 0x0000000600117310 */ /* 0x0002a20000301000 */
[----:B------:R-:W-:Y:S05]  /*0e50*/  BRA `(.L_x_14) ;  /* 0xfffffff400787947 */ /* 0x000fea000383ffff */
.L_x_13:
[----:B------:R-:W-:Y:S05]  /*0e60*/  BSYNC.RECONVERGENT B0 ;  /* 0x0000000000007941 */ /* 0x000fea0003800200 */
.L_x_6:
[----:B------:R-:W1:Y:S01]  /*0e70*/  S2R R3, SR_LANEID ;  /* 0x0000000000037919 */ /* 0x000e620000000000 */
[----:B------:R-:W-:Y:S01]  /*0e80*/  VOTEU.ANY UR4, UPT, PT ;  /* 0x0000000000047886 */ /* 0x000fe200038e0100 */
[----:B------:R-:W2:Y:S01]  /*0e90*/  LDC.64 R4, c[0x0][0x3a0] ;  /* 0x0000e800ff047b82 */ /* 0x000ea20000000a00 */
[----:B------:R-:W1:Y:S08]  /*0ea0*/  FLO.U32 R0, UR4 ;  /* 0x0000000400007d00 */ /* 0x000e7000080e0000 */
[----:B------:R-:W3:Y:S01]  /*0eb0*/  POPC R9, UR4 ;  /* 0x0000000400097d09 */ /* 0x000ee20008000000 */
[----:B-1----:R-:W-:-:S02]  /*0ec0*/  ISETP.EQ.U32.AND P0, PT, R0, R3, PT ;  /* 0x000000030000720c */ /* 0x002fc40003f02070 */
[----:B------:R-:W3:Y:S11]  /*0ed0*/  LDC.64 R2, c[0x0][0x398] ;  /* 0x0000e600ff027b82 */ /* 0x000ef60000000a00 */
[----:B0-----:R-:W-:-:S02]  /*0ee0*/  @P0 R2UR UR6, R10 ;  /* 0x000000000a0602ca */ /* 0x001fc400000e0000 */
[----:B------:R-:W-:-:S13]  /*0ef0*/  @P0 R2UR UR7, R11 ;  /* 0x000000000b0702ca */ /* 0x000fda00000e0000 */
[----:B---3--:R-:W3:Y:S01]  /*0f00*/  @P0 ATOMG.E.ADD.STRONG.GPU PT, R3, desc[UR6][R2.64], R9 ;  /* 0x80000009020309a8 */ /* 0x008ee200081ef106 */
[----:B------:R-:W-:Y:S01]  /*0f10*/  R2UR UR5, R11 ;  /* 0x000000000b0572ca */ /* 0x000fe200000e0000 */
[----:B------:R-:W0:Y:S02]  /*0f20*/  S2R R6, SR_LTMASK ;  /* 0x0000000000067919 */ /* 0x000e240000003900 */
[----:B0-----:R-:W-:Y:S02]  /*0f30*/  LOP3.LUT R6, R6, UR4, RZ, 0xc0, !PT ;  /* 0x0000000406067c12 */ /* 0x001fe4000f8ec0ff */
[----:B------:R-:W-:-:S04]  /*0f40*/  R2UR UR4, R10 ;  /* 0x000000000a0472ca */ /* 0x000fc800000e0000 */
[----:B------:R-:W0:Y:S01]  /*0f50*/  POPC R6, R6 ;  /* 0x0000000600067309 */ /* 0x000e220000000000 */
[----:B---3--:R-:W0:Y:S02]  /*0f60*/  SHFL.IDX PT, R7, R3, R0, 0x1f ;  /* 0x00001f0003077589 */ /* 0x008e2400000e0000 */
[----:B0-----:R-:W-:-:S04]  /*0f70*/  IMAD.IADD R7, R7, 0x1, R6 ;  /* 0x0000000107077824 */ /* 0x001fc800078e0206 */
[----:B--2---:R-:W-:-:S05]  /*0f80*/  IMAD.WIDE R4, R7, 0x4, R4 ;  /* 0x0000000407047825 */ /* 0x004fca00078e0204 */
[----:B------:R-:W-:Y:S01]  /*0f90*/  STG.E desc[UR4][R4.64], R14 ;  /* 0x0000000e04007986 */ /* 0x000fe2000c101904 */
[----:B------:R-:W-:Y:S05]  /*0fa0*/  EXIT ;  /* 0x000000000000794d */ /* 0x000fea0003800000 */
.L_x_12:
[----:B------:R-:W1:Y:S01]  /*0fb0*/  S2R R0, SR_LANEID ;  /* 0x0000000000007919 */ /* 0x000e620000000000 */
[----:B------:R-:W-:Y:S01]  /*0fc0*/  VOTEU.ANY UR4, UPT, PT ;  /* 0x0000000000047886 */ /* 0x000fe200038e0100 */
[----:B------:R-:W2:Y:S01]  /*0fd0*/  LDC.64 R2, c[0x0][0x390] ;  /* 0x0000e400ff027b82 */ /* 0x000ea20000000a00 */
[----:B------:R-:W-:Y:S02]  /*0fe0*/  UFLO.U32 UR5, UR4 ;  /* 0x00000004000572bd */ /* 0x000fe400080e0000 */
[----:B------:R-:W2:Y:S04]  /*0ff0*/  POPC R5, UR4 ;  /* 0x0000000400057d09 */ /* 0x000ea80008000000 */
[----:B-1----:R-:W-:-:S13]  /*1000*/  ISETP.EQ.U32.AND P0, PT, R0, UR5, PT ;  /* 0x0000000500007c0c */ /* 0x002fda000bf02070 */
[----:B0-----:R-:W-:Y:S02]  /*1010*/  @P0 R2UR UR4, R10 ;  /* 0x000000000a0402ca */ /* 0x001fe400000e0000 */
[----:B------:R-:W-:-:S13]  /*1020*/  @P0 R2UR UR5, R11 ;  /* 0x000000000b0502ca */ /* 0x000fda00000e0000 */
[----:B--2---:R-:W-:Y:S01]  /*1030*/  @P0 REDG.E.ADD.STRONG.GPU desc[UR4][R2.64], R5 ;  /* 0x000000050200098e */ /* 0x004fe2000c12e104 */
[----:B------:R-:W-:Y:S05]  /*1040*/  EXIT ;  /* 0x000000000000794d */ /* 0x000fea0003800000 */
.L_x_11:
        /* <DEDUP_REMOVED lines=10> */
        .weak           $__internal_0_$__cuda_sm20_rcp_rn_f32_slowpath
        .type           $__internal_0_$__cuda_sm20_rcp_rn_f32_slowpath,@function
        .size           $__internal_0_$__cuda_sm20_rcp_rn_f32_slowpath,($__internal_1_$__cuda_sm3x_div_rn_noftz_f32_slowpath - $__internal_0_$__cuda_sm20_rcp_rn_f32_slowpath)
$__internal_0_$__cuda_sm20_rcp_rn_f32_slowpath:
[----:B------:R-:W0:Y:S02]  /*10f0*/  LDC R0, c[0x0][0x3a8] ;  /* 0x0000ea00ff007b82 */ /* 0x000e240000000800 */
[----:B0-----:R-:W-:-:S05]  /*1100*/  IMAD.SHL.U32 R4, R0, 0x2, RZ ;  /* 0x0000000200047824 */ /* 0x001fca00078e00ff */
[----:B------:R-:W-:-:S04]  /*1110*/  SHF.R.U32.HI R3, RZ, 0x18, R4 ;  /* 0x00000018ff037819 */ /* 0x000fc80000011604 */
[----:B------:R-:W-:-:S13]  /*1120*/  ISETP.NE.U32.AND P0, PT, R3, RZ, PT ;  /* 0x000000ff0300720c */ /* 0x000fda0003f05070 */
[----:B------:R-:W-:Y:S05]  /*1130*/  @P0 BRA `(.L_x_15) ;  /* 0x0000000000280947 */ /* 0x000fea0003800000 */
[----:B------:R-:W-:-:S13]  /*1140*/  ISETP.NE.AND P0, PT, R4, RZ, PT ;  /* 0x000000ff0400720c */ /* 0x000fda0003f05270 */
[----:B------:R2:W3:Y:S01]  /*1150*/  @!P0 MUFU.RCP R3, R0 ;  /* 0x0000000000038308 */ /* 0x0004e20000001000 */
[----:B------:R-:W-:Y:S05]  /*1160*/  @!P0 BRA `(.L_x_16) ;  /* 0x0000000000a48947 */ /* 0x000fea0003800000 */
[----:B------:R-:W-:-:S04]  /*1170*/  FFMA R4, R0, 1.84467440737095516160e+19, RZ ;  /* 0x5f80000000047823 */ /* 0x000fc800000000ff */
[----:B---3--:R-:W2:Y:S02]  /*1180*/  MUFU.RCP R3, R4 ;  /* 0x0000000400037308 */ /* 0x008ea40000001000 */
[----:B--2---:R-:W-:-:S04]  /*1190*/  FFMA R0, R4, R3, -1 ;  /* 0xbf80000004007423 */ /* 0x004fc80000000003 */
[----:B------:R-:W-:-:S04]  /*11a0*/  FADD.FTZ R0, -R0, -RZ ;  /* 0x800000ff00007221 */ /* 0x000fc80000010100 */
[----:B------:R-:W-:-:S04]  /*11b0*/  FFMA R0, R3, R0, R3 ;  /* 0x0000000003007223 */ /* 0x000fc80000000003 */
[----:B------:R-:W-:Y:S01]  /*11c0*/  FFMA R3, R0, 1.84467440737095516160e+19, RZ ;  /* 0x5f80000000037823 */ /* 0x000fe200000000ff */
[----:B------:R-:W-:Y:S06]  /*11d0*/  BRA `(.L_x_16) ;  /* 0x0000000000887947 */ /* 0x000fec0003800000 */
.L_x_15:
[----:B------:R-:W-:-:S05]  /*11e0*/  VIADD R4, R3, 0xffffff03 ;  /* 0xffffff0303047836 */ /* 0x000fca0000000000 */
[----:B------:R-:W-:-:S13]  /*11f0*/  ISETP.GT.U32.AND P0, PT, R4, 0x1, PT ;  /* 0x000000010400780c */ /* 0x000fda0003f04070 */
[----:B------:R-:W-:Y:S05]  /*1200*/  @P0 BRA `(.L_x_17) ;  /* 0x0000000000780947 */ /* 0x000fea0003800000 */
[----:B------:R-:W-:Y:S01]  /*1210*/  LOP3.LUT R5, R0, 0x7fffff, RZ, 0xc0, !PT ;  /* 0x007fffff00057812 */ /* 0x000fe200078ec0ff */
[----:B------:R-:W-:-:S03]  /*1220*/  IMAD.MOV.U32 R9, RZ, RZ, 0x3 ;  /* 0x00000003ff097424 */ /* 0x000fc600078e00ff */
[----:B------:R-:W-:Y:S02]  /*1230*/  LOP3.LUT R5, R5, 0x3f800000, RZ, 0xfc, !PT ;  /* 0x3f80000005057812 */ /* 0x000fe400078efcff */
[----:B------:R-:W-:Y:S02]  /*1240*/  SHF.L.U32 R10, R9, R4, RZ ;  /* 0x00000004090a7219 */ /* 0x000fe400000006ff */
[----:B------:R-:W0:Y:S02]  /*1250*/  MUFU.RCP R6, R5 ;  /* 0x0000000500067308 */ /* 0x000e240000001000 */
[----:B0-----:R-:W-:-:S04]  /*1260*/  FFMA R7, R5, R6, -1 ;  /* 0xbf80000005077423 */ /* 0x001fc80000000006 */
[----:B------:R-:W-:-:S04]  /*1270*/  FADD.FTZ R7, -R7, -RZ ;  /* 0x800000ff07077221 */ /* 0x000fc80000010100 */
[CCC-:B------:R-:W-:Y:S01]  /*1280*/  FFMA.RM R8, R6.reuse, R7.reuse, R6.reuse ;  /* 0x0000000706087223 */ /* 0x1c0fe20000004006 */
[----:B------:R-:W-:-:S04]  /*1290*/  FFMA.RP R7, R6, R7, R6 ;  /* 0x0000000706077223 */ /* 0x000fc80000008006 */
[C---:B------:R-:W-:Y:S02]  /*12a0*/  LOP3.LUT R6, R8.reuse, 0x7fffff, RZ, 0xc0, !PT ;  /* 0x007fffff08067812 */ /* 0x040fe400078ec0ff */
[----:B------:R-:W-:Y:S02]  /*12b0*/  FSETP.NEU.FTZ.AND P0, PT, R8, R7, PT ;  /* 0x000000070800720b */ /* 0x000fe40003f1d000 */
[----:B------:R-:W-:Y:S02]  /*12c0*/  LOP3.LUT R7, R6, 0x800000, RZ, 0xfc, !PT ;  /* 0x0080000006077812 */ /* 0x000fe400078efcff */
[----:B------:R-:W-:Y:S02]  /*12d0*/  SEL R6, RZ, 0xffffffff, !P0 ;  /* 0xffffffffff067807 */ /* 0x000fe40004000000 */
[----:B------:R-:W-:-:S03]  /*12e0*/  LOP3.LUT R5, R10, R7, RZ, 0xc0, !PT ;  /* 0x000000070a057212 */ /* 0x000fc600078ec0ff */
[----:B------:R-:W-:Y:S01]  /*12f0*/  IMAD.MOV R6, RZ, RZ, -R6 ;  /* 0x000000ffff067224 */ /* 0x000fe200078e0a06 */
[----:B------:R-:W-:-:S04]  /*1300*/  SHF.R.U32.HI R5, RZ, R4, R5 ;  /* 0x00000004ff057219 */ /* 0x000fc80000011605 */
[----:B------:R-:W-:Y:S02]  /*1310*/  LOP3.LUT P1, RZ, R6, R4, R7, 0xf8, !PT ;  /* 0x0000000406ff7212 */ /* 0x000fe4000782f807 */
[C---:B------:R-:W-:Y:S02]  /*1320*/  LOP3.LUT P0, RZ, R5.reuse, 0x1, RZ, 0xc0, !PT ;  /* 0x0000000105ff7812 */ /* 0x040fe4000780c0ff */
[----:B------:R-:W-:-:S04]  /*1330*/  LOP3.LUT P2, RZ, R5, 0x2, RZ, 0xc0, !PT ;  /* 0x0000000205ff7812 */ /* 0x000fc8000784c0ff */
[----:B------:R-:W-:Y:S02]  /*1340*/  PLOP3.LUT P0, PT, P0, P1, P2, 0xe0, 0x0 ;  /* 0x000000000000781c */ /* 0x000fe40000703c20 */
[----:B------:R-:W-:Y:S02]  /*1350*/  LOP3.LUT P1, RZ, R0, 0x7fffff, RZ, 0xc0, !PT ;  /* 0x007fffff00ff7812 */ /* 0x000fe4000782c0ff */
[----:B------:R-:W-:-:S05]  /*1360*/  SEL R4, RZ, 0x1, !P0 ;  /* 0x00000001ff047807 */ /* 0x000fca0004000000 */
[----:B------:R-:W-:-:S05]  /*1370*/  IMAD.MOV R4, RZ, RZ, -R4 ;  /* 0x000000ffff047224 */ /* 0x000fca00078e0a04 */
[----:B------:R-:W-:Y:S01]  /*1380*/  ISETP.GE.AND P0, PT, R4, RZ, PT ;  /* 0x000000ff0400720c */ /* 0x000fe20003f06270 */
[----:B------:R-:W-:-:S05]  /*1390*/  VIADD R4, R3, 0xffffff04 ;  /* 0xffffff0403047836 */ /* 0x000fca0000000000 */
[----:B------:R-:W-:-:S07]  /*13a0*/  SHF.R.U32.HI R3, RZ, R4, R7 ;  /* 0x00000004ff037219 */ /* 0x000fce0000011607 */
[----:B------:R-:W-:-:S04]  /*13b0*/  @!P0 VIADD R3, R3, 0x1 ;  /* 0x0000000103038836 */ /* 0x000fc80000000000 */
[----:B------:R-:W-:-:S05]  /*13c0*/  @!P1 IMAD.SHL.U32 R3, R3, 0x2, RZ ;  /* 0x0000000203039824 */ /* 0x000fca00078e00ff */
[----:B------:R-:W-:Y:S01]  /*13d0*/  LOP3.LUT R3, R3, 0x80000000, R0, 0xf8, !PT ;  /* 0x8000000003037812 */ /* 0x000fe200078ef800 */
[----:B------:R-:W-:Y:S06]  /*13e0*/  BRA `(.L_x_16) ;  /* 0x0000000000047947 */ /* 0x000fec0003800000 */
.L_x_17:
[----:B------:R0:W1:Y:S02]  /*13f0*/  MUFU.RCP R3, R0 ;  /* 0x0000000000037308 */ /* 0x0000640000001000 */
.L_x_16:
[----:B-1-3--:R-:W-:Y:S02]  /*1400*/  IMAD.MOV.U32 R5, RZ, RZ, R3 ;  /* 0x000000ffff057224 */ /* 0x00afe400078e0003 */
[----:B------:R-:W-:-:S04]  /*1410*/  IMAD.MOV.U32 R3, RZ, RZ, 0x0 ;  /* 0x00000000ff037424 */ /* 0x000fc800078e00ff */
[----:B0-2---:R-:W-:Y:S05]  /*1420*/  RET.REL.NODEC R2 `(_Z11neutron_gpuiPiS_S_Pfffffii) ;  /* 0xffffffe802f47950 */ /* 0x005fea0003c3ffff */
        .weak           $__internal_1_$__cuda_sm3x_div_rn_noftz_f32_slowpath
        .type           $__internal_1_$__cuda_sm3x_div_rn_noftz_f32_slowpath,@function
        .size           $__internal_1_$__cuda_sm3x_div_rn_noftz_f32_slowpath,(.L_x_28 - $__internal_1_$__cuda_sm3x_div_rn_noftz_f32_slowpath)
$__internal_1_$__cuda_sm3x_div_rn_noftz_f32_slowpath:
[----:B------:R-:W0:Y:S08]  /*1430*/  LDC.64 R2, c[0x0][0x3a8] ;  /* 0x0000ea00ff027b82 */ /* 0x000e300000000a00 */
[----:B------:R-:W1:Y:S08]  /*1440*/  LDC R7, c[0x0][0x3ac] ;  /* 0x0000eb00ff077b82 */ /* 0x000e700000000800 */
[----:B------:R-:W2:Y:S01]  /*1450*/  LDC R8, c[0x0][0x3a8] ;  /* 0x0000ea00ff087b82 */ /* 0x000ea20000000800 */
[----:B0-----:R-:W-:-:S02]  /*1460*/  SHF.R.U32.HI R6, RZ, 0x17, R2 ;  /* 0x00000017ff067819 */ /* 0x001fc40000011602 */
[----:B------:R-:W-:Y:S02]  /*1470*/  SHF.R.U32.HI R0, RZ, 0x17, R3 ;  /* 0x00000017ff007819 */ /* 0x000fe40000011603 */
[----:B------:R-:W-:Y:S02]  /*1480*/  LOP3.LUT R6, R6, 0xff, RZ, 0xc0, !PT ;  /* 0x000000ff06067812 */ /* 0x000fe400078ec0ff */
[----:B------:R-:W-:-:S03]  /*1490*/  LOP3.LUT R0, R0, 0xff, RZ, 0xc0, !PT ;  /* 0x000000ff00007812 */ /* 0x000fc600078ec0ff */
[----:B------:R-:W-:Y:S02]  /*14a0*/  VIADD R11, R6, 0xffffffff ;  /* 0xffffffff060b7836 */ /* 0x000fe40000000000 */
[----:B------:R-:W-:-:S03]  /*14b0*/  VIADD R10, R0, 0xffffffff ;  /* 0xffffffff000a7836 */ /* 0x000fc60000000000 */
[----:B------:R-:W-:-:S04]  /*14c0*/  ISETP.GT.U32.AND P0, PT, R11, 0xfd, PT ;  /* 0x000000fd0b00780c */ /* 0x000fc80003f04070 */
[----:B------:R-:W-:-:S13]  /*14d0*/  ISETP.GT.U32.OR P0, PT, R10, 0xfd, P0 ;  /* 0x000000fd0a00780c */ /* 0x000fda0000704470 */
[----:B------:R-:W-:Y:S01]  /*14e0*/  @!P0 IMAD.MOV.U32 R9, RZ, RZ, RZ ;  /* 0x000000ffff098224 */ /* 0x000fe200078e00ff */
[----:B-12---:R-:W-:Y:S06]  /*14f0*/  @!P0 BRA `(.L_x_18) ;  /* 0x00000000005c8947 */ /* 0x006fec0003800000 */
[----:B------:R-:W-:Y:S02]  /*1500*/  FSETP.GTU.FTZ.AND P0, PT, |R3|, +INF , PT ;  /* 0x7f8000000300780b */ /* 0x000fe40003f1c200 */
[----:B------:R-:W-:-:S04]  /*1510*/  FSETP.GTU.FTZ.AND P1, PT, |R2|, +INF , PT ;  /* 0x7f8000000200780b */ /* 0x000fc80003f3c200 */
[----:B------:R-:W-:-:S13]  /*1520*/  PLOP3.LUT P0, PT, P0, P1, PT, 0xf8, 0x8f ;  /* 0x00000000008f781c */ /* 0x000fda0000703f70 */
[----:B------:R-:W-:Y:S05]  /*1530*/  @P0 BRA `(.L_x_19) ;  /* 0x0000000400440947 */ /* 0x000fea0003800000 */
[----:B------:R-:W-:-:S13]  /*1540*/  LOP3.LUT P0, RZ, R8, 0x7fffffff, R7, 0xc8, !PT ;  /* 0x7fffffff08ff7812 */ /* 0x000fda000780c807 */
[----:B------:R-:W-:Y:S05]  /*1550*/  @!P0 BRA `(.L_x_20) ;  /* 0x0000000400348947 */ /* 0x000fea0003800000 */
[C---:B------:R-:W-:Y:S02]  /*1560*/  FSETP.NEU.FTZ.AND P2, PT, |R3|.reuse, +INF , PT ;  /* 0x7f8000000300780b */ /* 0x040fe40003f5d200 */
[----:B------:R-:W-:Y:S02]  /*1570*/  FSETP.NEU.FTZ.AND P1, PT, |R2|, +INF , PT ;  /* 0x7f8000000200780b */ /* 0x000fe40003f3d200 */
[----:B------:R-:W-:-:S11]  /*1580*/  FSETP.NEU.FTZ.AND P0, PT, |R3|, +INF , PT ;  /* 0x7f8000000300780b */ /* 0x000fd60003f1d200 */
[----:B------:R-:W-:Y:S05]  /*1590*/  @!P1 BRA !P2, `(.L_x_20) ;  /* 0x0000000400249947 */ /* 0x000fea0005000000 */
[----:B------:R-:W-:-:S04]  /*15a0*/  LOP3.LUT P2, RZ, R7, 0x7fffffff, RZ, 0xc0, !PT ;  /* 0x7fffffff07ff7812 */ /* 0x000fc8000784c0ff */
[----:B------:R-:W-:-:S13]  /*15b0*/  PLOP3.LUT P1, PT, P1, P2, PT, 0x2f, 0xf2 ;  /* 0x0000000000f2781c */ /* 0x000fda0000f24577 */
[----:B------:R-:W-:Y:S05]  /*15c0*/  @P1 BRA `(.L_x_21) ;  /* 0x0000000400101947 */ /* 0x000fea0003800000 */
[----:B------:R-:W-:-:S04]  /*15d0*/  LOP3.LUT P1, RZ, R8, 0x7fffffff, RZ, 0xc0, !PT ;  /* 0x7fffffff08ff7812 */ /* 0x000fc8000782c0ff */
[----:B------:R-:W-:-:S13]  /*15e0*/  PLOP3.LUT P0, PT, P0, P1, PT, 0x2f, 0xf2 ;  /* 0x0000000000f2781c */ /* 0x000fda0000702577 */
[----:B------:R-:W-:Y:S05]  /*15f0*/  @P0 BRA `(.L_x_22) ;  /* 0x0000000000f80947 */ /* 0x000fea0003800000 */
[----:B------:R-:W-:Y:S02]  /*1600*/  ISETP.GE.AND P0, PT, R10, RZ, PT ;  /* 0x000000ff0a00720c */ /* 0x000fe40003f06270 */
[----:B------:R-:W-:-:S11]  /*1610*/  ISETP.GE.AND P1, PT, R11, RZ, PT ;  /* 0x000000ff0b00720c */ /* 0x000fd60003f26270 */
[----:B------:R-:W-:Y:S02]  /*1620*/  @P0 IMAD.MOV.U32 R9, RZ, RZ, RZ ;  /* 0x000000ffff090224 */ /* 0x000fe400078e00ff */
[----:B------:R-:W-:Y:S01]  /*1630*/  @!P0 FFMA R7, R3, 1.84467440737095516160e+19, RZ ;  /* 0x5f80000003078823 */ /* 0x000fe200000000ff */
[----:B------:R-:W-:Y:S02]  /*1640*/  @!P0 IMAD.MOV.U32 R9, RZ, RZ, -0x40 ;  /* 0xffffffc0ff098424 */ /* 0x000fe400078e00ff */
[----:B------:R-:W-:Y:S02]  /*1650*/  @!P1 FFMA R8, R2, 1.84467440737095516160e+19, RZ ;  /* 0x5f80000002089823 */ /* 0x000fe400000000ff */
[----:B------:R-:W-:-:S07]  /*1660*/  @!P1 VIADD R9, R9, 0x40 ;  /* 0x0000004009099836 */ /* 0x000fce0000000000 */
.L_x_18:
[----:B------:R-:W-:Y:S01]  /*1670*/  LEA R3, R6, 0xc0800000, 0x17 ;  /* 0xc080000006037811 */ /* 0x000fe200078eb8ff */
[----:B------:R-:W-:-:S04]  /*1680*/  VIADD R2, R0, 0xffffff81 ;  /* 0xffffff8100027836 */ /* 0x000fc80000000000 */
[----:B------:R-:W-:Y:S01]  /*1690*/  IMAD.IADD R3, R8, 0x1, -R3 ;  /* 0x0000000108037824 */ /* 0x000fe200078e0a03 */
[C---:B------:R-:W-:Y:S01]  /*16a0*/  IADD3 R6, PT, PT, R2.reuse, 0x7f, -R6 ;  /* 0x0000007f02067810 */ /* 0x040fe20007ffe806 */
[----:B------:R-:W-:Y:S02]  /*16b0*/  IMAD R0, R2, -0x800000, R7 ;  /* 0xff80000002007824 */ /* 0x000fe400078e0207 */
[----:B------:R-:W0:Y:S01]  /*16c0*/  MUFU.RCP R8, R3 ;  /* 0x0000000300087308 */ /* 0x000e220000001000 */
[----:B------:R-:W-:Y:S01]  /*16d0*/  FADD.FTZ R11, -R3, -RZ ;  /* 0x800000ff030b7221 */ /* 0x000fe20000010100 */
[----:B------:R-:W-:-:S03]  /*16e0*/  IMAD.IADD R9, R6, 0x1, R9 ;  /* 0x0000000106097824 */ /* 0x000fc600078e0209 */
[----:B0-----:R-:W-:-:S04]  /*16f0*/  FFMA R13, R8, R11, 1 ;  /* 0x3f800000080d7423 */ /* 0x001fc8000000000b */
[----:B------:R-:W-:-:S04]  /*1700*/  FFMA R10, R8, R13, R8 ;  /* 0x0000000d080a7223 */ /* 0x000fc80000000008 */
[----:B------:R-:W-:-:S04]  /*1710*/  FFMA R7, R0, R10, RZ ;  /* 0x0000000a00077223 */ /* 0x000fc800000000ff */
[----:B------:R-:W-:-:S04]  /*1720*/  FFMA R8, R11, R7, R0 ;  /* 0x000000070b087223 */ /* 0x000fc80000000000 */
[----:B------:R-:W-:-:S04]  /*1730*/  FFMA R7, R10, R8, R7 ;  /* 0x000000080a077223 */ /* 0x000fc80000000007 */
[----:B------:R-:W-:-:S04]  /*1740*/  FFMA R8, R11, R7, R0 ;  /* 0x000000070b087223 */ /* 0x000fc80000000000 */
[----:B------:R-:W-:-:S05]  /*1750*/  FFMA R0, R10, R8, R7 ;  /* 0x000000080a007223 */ /* 0x000fca0000000007 */
[----:B------:R-:W-:-:S04]  /*1760*/  SHF.R.U32.HI R2, RZ, 0x17, R0 ;  /* 0x00000017ff027819 */ /* 0x000fc80000011600 */
[----:B------:R-:W-:-:S05]  /*1770*/  LOP3.LUT R2, R2, 0xff, RZ, 0xc0, !PT ;  /* 0x000000ff02027812 */ /* 0x000fca00078ec0ff */
[----:B------:R-:W-:-:S04]  /*1780*/  IMAD.IADD R11, R2, 0x1, R9 ;  /* 0x00000001020b7824 */ /* 0x000fc800078e0209 */
[----:B------:R-:W-:-:S05]  /*1790*/  VIADD R2, R11, 0xffffffff ;  /* 0xffffffff0b027836 */ /* 0x000fca0000000000 */
[----:B------:R-:W-:-:S13]  /*17a0*/  ISETP.GE.U32.AND P0, PT, R2, 0xfe, PT ;  /* 0x000000fe0200780c */ /* 0x000fda0003f06070 */
[----:B------:R-:W-:Y:S05]  /*17b0*/  @!P0 BRA `(.L_x_23) ;  /* 0x0000000000808947 */ /* 0x000fea0003800000 */
[----:B------:R-:W-:-:S13]  /*17c0*/  ISETP.GT.AND P0, PT, R11, 0xfe, PT ;  /* 0x000000fe0b00780c */ /* 0x000fda0003f04270 */
[----:B------:R-:W-:Y:S05]  /*17d0*/  @P0 BRA `(.L_x_24) ;  /* 0x00000000006c0947 */ /* 0x000fea0003800000 */
[----:B------:R-:W-:-:S13]  /*17e0*/  ISETP.GE.AND P0, PT, R11, 0x1, PT ;  /* 0x000000010b00780c */ /* 0x000fda0003f06270 */
[----:B------:R-:W-:Y:S05]  /*17f0*/  @P0 BRA `(.L_x_25) ;  /* 0x0000000000980947 */ /* 0x000fea0003800000 */
[----:B------:R-:W-:Y:S02]  /*1800*/  ISETP.GE.AND P0, PT, R11, -0x18, PT ;  /* 0xffffffe80b00780c */ /* 0x000fe40003f06270 */
[----:B------:R-:W-:-:S11]  /*1810*/  LOP3.LUT R0, R0, 0x80000000, RZ, 0xc0, !PT ;  /* 0x8000000000007812 */ /* 0x000fd600078ec0ff */
[----:B------:R-:W-:Y:S05]  /*1820*/  @!P0 BRA `(.L_x_25) ;  /* 0x00000000008c8947 */ /* 0x000fea0003800000 */
[CCC-:B------:R-:W-:Y:S01]  /*1830*/  FFMA.RZ R2, R10.reuse, R8.reuse, R7.reuse ;  /* 0x000000080a027223 */ /* 0x1c0fe2000000c007 */
[-CC-:B------:R-:W-:Y:S01]  /*1840*/  FFMA.RM R3, R10, R8.reuse, R7.reuse ;  /* 0x000000080a037223 */ /* 0x180fe20000004007 */
[C---:B------:R-:W-:Y:S02]  /*1850*/  ISETP.NE.AND P2, PT, R11.reuse, RZ, PT ;  /* 0x000000ff0b00720c */ /* 0x040fe40003f45270 */
[C---:B------:R-:W-:Y:S02]  /*1860*/  ISETP.NE.AND P1, PT, R11.reuse, RZ, PT ;  /* 0x000000ff0b00720c */ /* 0x040fe40003f25270 */
[----:B------:R-:W-:Y:S01]  /*1870*/  LOP3.LUT R6, R2, 0x7fffff, RZ, 0xc0, !PT ;  /* 0x007fffff02067812 */ /* 0x000fe200078ec0ff */
[----:B------:R-:W-:Y:S01]  /*1880*/  FFMA.RP R2, R10, R8, R7 ;  /* 0x000000080a027223 */ /* 0x000fe20000008007 */
[----:B------:R-:W-:Y:S02]  /*1890*/  VIADD R7, R11, 0x20 ;  /* 0x000000200b077836 */ /* 0x000fe40000000000 */
[----:B------:R-:W-:Y:S01]  /*18a0*/  LOP3.LUT R6, R6, 0x800000, RZ, 0xfc, !PT ;  /* 0x0080000006067812 */ /* 0x000fe200078efcff */
[----:B------:R-:W-:Y:S01]  /*18b0*/  IMAD.MOV R8, RZ, RZ, -R11 ;  /* 0x000000ffff087224 */ /* 0x000fe200078e0a0b */
[----:B------:R-:W-:-:S02]  /*18c0*/  FSETP.NEU.FTZ.AND P0, PT, R2, R3, PT ;  /* 0x000000030200720b */ /* 0x000fc40003f1d000 */
[----:B------:R-:W-:Y:S02]  /*18d0*/  SHF.L.U32 R7, R6, R7, RZ ;  /* 0x0000000706077219 */ /* 0x000fe400000006ff */
[----:B------:R-:W-:Y:S02]  /*18e0*/  SEL R3, R8, RZ, P2 ;  /* 0x000000ff08037207 */ /* 0x000fe40001000000 */
[----:B------:R-:W-:Y:S02]  /*18f0*/  ISETP.NE.AND P1, PT, R7, RZ, P1 ;  /* 0x000000ff0700720c */ /* 0x000fe40000f25270 */
[----:B------:R-:W-:Y:S02]  /*1900*/  SHF.R.U32.HI R3, RZ, R3, R6 ;  /* 0x00000003ff037219 */ /* 0x000fe40000011606 */
[----:B------:R-:W-:Y:S02]  /*1910*/  PLOP3.LUT P0, PT, P0, P1, PT, 0xf8, 0x8f ;  /* 0x00000000008f781c */ /* 0x000fe40000703f70 */
[----:B------:R-:W-:-:S02]  /*1920*/  SHF.R.U32.HI R7, RZ, 0x1, R3 ;  /* 0x00000001ff077819 */ /* 0x000fc40000011603 */
[----:B------:R-:W-:-:S04]  /*1930*/  SEL R2, RZ, 0x1, !P0 ;  /* 0x00000001ff027807 */ /* 0x000fc80004000000 */
[----:B------:R-:W-:-:S04]  /*1940*/  LOP3.LUT R2, R2, 0x1, R7, 0xf8, !PT ;  /* 0x0000000102027812 */ /* 0x000fc800078ef807 */
[----:B------:R-:W-:-:S05]  /*1950*/  LOP3.LUT R2, R2, R3, RZ, 0xc0, !PT ;  /* 0x0000000302027212 */ /* 0x000fca00078ec0ff */
[----:B------:R-:W-:-:S05]  /*1960*/  IMAD.IADD R7, R7, 0x1, R2 ;  /* 0x0000000107077824 */ /* 0x000fca00078e0202 */
[----:B------:R-:W-:Y:S01]  /*1970*/  LOP3.LUT R0, R7, R0, RZ, 0xfc, !PT ;  /* 0x0000000007007212 */ /* 0x000fe200078efcff */
[----:B------:R-:W-:Y:S06]  /*1980*/  BRA `(.L_x_25) ;  /* 0x0000000000347947 */ /* 0x000fec0003800000 */
.L_x_24:
[----:B------:R-:W-:-:S04]  /*1990*/  LOP3.LUT R0, R0, 0x80000000, RZ, 0xc0, !PT ;  /* 0x8000000000007812 */ /* 0x000fc800078ec0ff */
[----:B------:R-:W-:Y:S01]  /*19a0*/  LOP3.LUT R0, R0, 0x7f800000, RZ, 0xfc, !PT ;  /* 0x7f80000000007812 */ /* 0x000fe200078efcff */
[----:B------:R-:W-:Y:S06]  /*19b0*/  BRA `(.L_x_25) ;  /* 0x0000000000287947 */ /* 0x000fec0003800000 */
.L_x_23:
[----:B------:R-:W-:Y:S01]  /*19c0*/  IMAD R0, R9, 0x800000, R0 ;  /* 0x0080000009007824 */ /* 0x000fe200078e0200 */
[----:B------:R-:W-:Y:S06]  /*19d0*/  BRA `(.L_x_25) ;  /* 0x0000000000207947 */ /* 0x000fec0003800000 */
.L_x_22:
[----:B------:R-:W-:-:S04]  /*19e0*/  LOP3.LUT R0, R8, 0x80000000, R7, 0x48, !PT ;  /* 0x8000000008007812 */ /* 0x000fc800078e4807 */
[----:B------:R-:W-:Y:S01]  /*19f0*/  LOP3.LUT R0, R0, 0x7f800000, RZ, 0xfc, !PT ;  /* 0x7f80000000007812 */ /* 0x000fe200078efcff */
[----:B------:R-:W-:Y:S06]  /*1a00*/  BRA `(.L_x_25) ;  /* 0x0000000000147947 */ /* 0x000fec0003800000 */
.L_x_21:
[----:B------:R-:W-:Y:S01]  /*1a10*/  LOP3.LUT R0, R8, 0x80000000, R7, 0x48, !PT ;  /* 0x8000000008007812 */ /* 0x000fe200078e4807 */
[----:B------:R-:W-:Y:S06]  /*1a20*/  BRA `(.L_x_25) ;  /* 0x00000000000c7947 */ /* 0x000fec0003800000 */
.L_x_20:
[----:B------:R-:W0:Y:S01]  /*1a30*/  MUFU.RSQ R0, -QNAN ;  /* 0xffc0000000007908 */ /* 0x000e220000001400 */
[----:B------:R-:W-:Y:S05]  /*1a40*/  BRA `(.L_x_25) ;  /* 0x0000000000047947 */ /* 0x000fea0003800000 */
.L_x_19:
[----:B------:R-:W-:-:S07]  /*1a50*/  FADD.FTZ R0, R3, R2 ;  /* 0x0000000203007221 */ /* 0x000fce0000010000 */
.L_x_25:
[----:B------:R-:W-:Y:S02]  /*1a60*/  IMAD.MOV.U32 R2, RZ, RZ, R4 ;  /* 0x000000ffff027224 */ /* 0x000fe400078e0004 */
[----:B------:R-:W-:-:S04]  /*1a70*/  IMAD.MOV.U32 R3, RZ, RZ, 0x0 ;  /* 0x00000000ff037424 */ /* 0x000fc800078e00ff */
[----:B0-----:R-:W-:Y:S05]  /*1a80*/  RET.REL.NODEC R2 `(_Z11neutron_gpuiPiS_S_Pfffffii) ;  /* 0xffffffe4025c7950 */ /* 0x001fea0003c3ffff */
.L_x_26:
        /* <DEDUP_REMOVED lines=15> */
.L_x_28:


//--------------------- .nv.global.init           --------------------------
	.section	.nv.global.init,"aw",@progbits
	.align	4
.nv.global.init:
	.type		__cudart_i2opi_f,@object
	.size		__cudart_i2opi_f,(mrg32k3aM1SubSeq - __cudart_i2opi_f)
__cudart_i2opi_f:
        /*0000*/ 	.byte	0x41, 0x90, 0x43, 0x3c, 0x99, 0x95, 0x62, 0xdb, 0xc0, 0xdd, 0x34, 0xf5, 0xd1, 0x57, 0x27, 0xfc
        /*0010*/ 	.byte	0x29, 0x15, 0x44, 0x4e, 0x6e, 0x83, 0xf9, 0xa2
	.type		mrg32k3aM1SubSeq,@object
	.size		mrg32k3aM1SubSeq,(mrg32k3aM2SubSeq - mrg32k3aM1SubSeq)
mrg32k3aM1SubSeq:
        /*0018*/ 	.byte	0x0b, 0xcc, 0xee, 0x04, 0x73, 0x29, 0x8b, 0x6f, 0xf6, 0x53, 0x03, 0xf6, 0x23, 0xf6, 0xea, 0xda
        /* <DEDUP_REMOVED lines=125> */
	.type		mrg32k3aM2SubSeq,@object
	.size		mrg32k3aM2SubSeq,(mrg32k3aM1 - mrg32k3aM2SubSeq)
mrg32k3aM2SubSeq:
        /* <DEDUP_REMOVED lines=126> */
	.type		mrg32k3aM1,@object
	.size		mrg32k3aM1,(mrg32k3aM1Seq - mrg32k3aM1)
mrg32k3aM1:
        /* <DEDUP_REMOVED lines=144> */
	.type		mrg32k3aM1Seq,@object
	.size		mrg32k3aM1Seq,(mrg32k3aM2 - mrg32k3aM1Seq)
mrg32k3aM1Seq:
        /* <DEDUP_REMOVED lines=144> */
	.type		mrg32k3aM2,@object
	.size		mrg32k3aM2,(mrg32k3aM2Seq - mrg32k3aM2)
mrg32k3aM2:
        /* <DEDUP_REMOVED lines=144> */
	.type		mrg32k3aM2Seq,@object
	.size		mrg32k3aM2Seq,(precalc_xorwow_matrix - mrg32k3aM2Seq)
mrg32k3aM2Seq:
        /* <DEDUP_REMOVED lines=144> */
	.type		precalc_xorwow_matrix,@object
	.size		precalc_xorwow_matrix,(precalc_xorwow_offset_matrix - precalc_xorwow_matrix)
precalc_xorwow_matrix:
        /* <DEDUP_REMOVED lines=6400> */
	.type		precalc_xorwow_offset_matrix,@object
	.size		precalc_xorwow_offset_matrix,($str - precalc_xorwow_offset_matrix)
precalc_xorwow_offset_matrix:
        /* <DEDUP_REMOVED lines=6400> */
	.type		$str,@object
	.size		$str,(.L_52 - $str)
$str:
        /*353d8*/ 	.byte	0x74, 0x68, 0x72, 0x65, 0x61, 0x64, 0x63, 0x70, 0x75, 0x3d, 0x25, 0x64, 0x20, 0x26, 0x26, 0x20
        /*353e8*/ 	.byte	0x74, 0x68, 0x72, 0x65, 0x61, 0x64, 0x67, 0x70, 0x75, 0x3d, 0x25, 0x64, 0x0a, 0x00
.L_52:


//--------------------- .nv.shared.reserved.0     --------------------------
	.section	.nv.shared.reserved.0,"aw",@nobits
	.weak		__nv_reservedSMEM_offset_0_alias
	.size		__nv_reservedSMEM_offset_0_alias, 0, 64
	.other		__nv_reservedSMEM_offset_0_alias,@"STO_CUDA_RESERVED_SHARED STV_DEFAULT"
__nv_reservedSMEM_offset_0_alias:
	.zero		0
	.zero		64


//--------------------- .nv.global                --------------------------
	.section	.nv.global,"aw",@nobits
.nv.global:
	.type		_ZN30_INTERNAL_cd028ecc_4_k_cu_info6thrust24THRUST_300001_SM_1000_NS3seqE,@object
	.size		_ZN30_INTERNAL_cd028ecc_4_k_cu_info6thrust24THRUST_300001_SM_1000_NS3seqE,(_ZN30_INTERNAL_cd028ecc_4_k_cu_info4cuda3std3__48in_placeE - _ZN30_INTERNAL_cd028ecc_4_k_cu_info6thrust24THRUST_300001_SM_1000_NS3seqE)
_ZN30_INTERNAL_cd028ecc_4_k_cu_info6thrust24THRUST_300001_SM_1000_NS3seqE:
	.zero		1
	.type		_ZN30_INTERNAL_cd028ecc_4_k_cu_info4cuda3std3__48in_placeE,@object
	.size		_ZN30_INTERNAL_cd028ecc_4_k_cu_info4cuda3std3__48in_placeE,(_ZN30_INTERNAL_cd028ecc_4_k_cu_info4cuda3std6ranges3__45__cpo4sizeE - _ZN30_INTERNAL_cd028ecc_4_k_cu_info4cuda3std3__48in_placeE)
_ZN30_INTERNAL_cd028ecc_4_k_cu_info4cuda3std3__48in_placeE:
	.zero		1
	.type		_ZN30_INTERNAL_cd028ecc_4_k_cu_info4cuda3std6ranges3__45__cpo4sizeE,@object
	.size		_ZN30_INTERNAL_cd028ecc_4_k_cu_info4cuda3std6ranges3__45__cpo4sizeE,(_ZN30_INTERNAL_cd028ecc_4_k_cu_info6thrust24THRUST_300001_SM_1000_NS12placeholders2_3E - _ZN30_INTERNAL_cd028ecc_4_k_cu_info4cuda3std6ranges3__45__cpo4sizeE)
_ZN30_INTERNAL_cd028ecc_4_k_cu_info4cuda3std6ranges3__45__cpo4sizeE:
	.zero		1
	.type		_ZN30_INTERNAL_cd028ecc_4_k_cu_info6thrust24THRUST_300001_SM_1000_NS12placeholders2_3E,@object
	.size		_ZN30_INTERNAL_cd028ecc_4_k_cu_info6thrust24THRUST_300001_SM_1000_NS12placeholders2_3E,(_ZN30_INTERNAL_cd028ecc_4_k_cu_info4cuda3std3__45__cpo6cbeginE - _ZN30_INTERNAL_cd028ecc_4_k_cu_info6thrust24THRUST_300001_SM_1000_NS12placeholders2_3E)
_ZN30_INTERNAL_cd028ecc_4_k_cu_info6thrust24THRUST_300001_SM_1000_NS12placeholders2_3E:
	.zero		1
	.type		_ZN30_INTERNAL_cd028ecc_4_k_cu_info4cuda3std3__45__cpo6cbeginE,@object
	.size		_ZN30_INTERNAL_cd028ecc_4_k_cu_info4cuda3std3__45__cpo6cbeginE,(_ZN30_INTERNAL_cd028ecc_4_k_cu_info4cuda3std6ranges3__45__cpo6cbeginE - _ZN30_INTERNAL_cd028ecc_4_k_cu_info4cuda3std3__45__cpo6cbeginE)
_ZN30_INTERNAL_cd028ecc_4_k_cu_info4cuda3std3__45__cpo6cbeginE:
	.zero		1
	.type		_ZN30_INTERNAL_cd028ecc_4_k_cu_info4cuda3std6ranges3__45__cpo6cbeginE,@object
	.size		_ZN30_INTERNAL_cd028ecc_4_k_cu_info4cuda3std6ranges3__45__cpo6cbeginE,(_ZN30_INTERNAL_cd028ecc_4_k_cu_info6thrust24THRUST_300001_SM_1000_NS12placeholders2_7E - _ZN30_INTERNAL_cd028ecc_4_k_cu_info4cuda3std6ranges3__45__cpo6cbeginE)
_ZN30_INTERNAL_cd028ecc_4_k_cu_info4cuda3std6ranges3__45__cpo6cbeginE:
	.zero		1
	.type		_ZN30_INTERNAL_cd028ecc_4_k_cu_info6thrust24THRUST_300001_SM_1000_NS12placeholders2_7E,@object
	.size		_ZN30_INTERNAL_cd028ecc_4_k_cu_info6thrust24THRUST_300001_SM_1000_NS12placeholders2_7E,(_ZN30_INTERNAL_cd028ecc_4_k_cu_info4cuda3std3__45__cpo7crbeginE - _ZN30_INTERNAL_cd028ecc_4_k_cu_info6thrust24THRUST_300001_SM_1000_NS12placeholders2_7E)
_ZN30_INTERNAL_cd028ecc_4_k_cu_info6thrust24THRUST_300001_SM_1000_NS12placeholders2_7E:
	.zero		1
	.type		_ZN30_INTERNAL_cd028ecc_4_k_cu_info4cuda3std3__45__cpo7crbeginE,@object
	.size		_ZN30_INTERNAL_cd028ecc_4_k_cu_info4cuda3std3__45__cpo7crbeginE,(_ZN30_INTERNAL_cd028ecc_4_k_cu_info4cuda3std6ranges3__45__cpo4nextE - _ZN30_INTERNAL_cd028ecc_4_k_cu_info4cuda3std3__45__cpo7crbeginE)
_ZN30_INTERNAL_cd028ecc_4_k_cu_info4cuda3std3__45__cpo7crbeginE:
	.zero		1
	.type		_ZN30_INTERNAL_cd028ecc_4_k_cu_info4cuda3std6ranges3__45__cpo4nextE,@object
	.size		_ZN30_INTERNAL_cd028ecc_4_k_cu_info4cuda3std6ranges3__45__cpo4nextE,(_ZN30_INTERNAL_cd028ecc_4_k_cu_info4cuda3std6ranges3__45__cpo4swapE - _ZN30_INTERNAL_cd028ecc_4_k_cu_info4cuda3std6ranges3__45__cpo4nextE)
_ZN30_INTERNAL_cd028ecc_4_k_cu_info4cuda3std6ranges3__45__cpo4nextE:
	.zero		1
	.type		_ZN30_INTERNAL_cd028ecc_4_k_cu_info4cuda3std6ranges3__45__cpo4swapE,@object
	.size		_ZN30_INTERNAL_cd028ecc_4_k_cu_info4cuda3std6ranges3__45__cpo4swapE,(_ZN30_INTERNAL_cd028ecc_4_k_cu_info6thrust24THRUST_300001_SM_1000_NS8cuda_cub10par_nosyncE - _ZN30_INTERNAL_cd028ecc_4_k_cu_info4cuda3std6ranges3__45__cpo4swapE)
_ZN30_INTERNAL_cd028ecc_4_k_cu_info4cuda3std6ranges3__45__cpo4swapE:
	.zero		1
	.type		_ZN30_INTERNAL_cd028ecc_4_k_cu_info6thrust24THRUST_300001_SM_1000_NS8cuda_cub10par_nosyncE,@object
	.size		_ZN30_INTERNAL_cd028ecc_4_k_cu_info6thrust24THRUST_300001_SM_1000_NS8cuda_cub10par_nosyncE,(_ZN30_INTERNAL_cd028ecc_4_k_cu_info6thrust24THRUST_300001_SM_1000_NS12placeholders2_9E - _ZN30_INTERNAL_cd028ecc_4_k_cu_info6thrust24THRUST_300001_SM_1000_NS8cuda_cub10par_nosyncE)
_ZN30_INTERNAL_cd028ecc_4_k_cu_info6thrust24THRUST_300001_SM_1000_NS8cuda_cub10par_nosyncE:
	.zero		1
	.type		_ZN30_INTERNAL_cd028ecc_4_k_cu_info6thrust24THRUST_300001_SM_1000_NS12placeholders2_9E,@object
	.size		_ZN30_INTERNAL_cd028ecc_4_k_cu_info6thrust24THRUST_300001_SM_1000_NS12placeholders2_9E,(_ZN30_INTERNAL_cd028ecc_4_k_cu_info4cuda3std3__432_GLOBAL__N__cd028ecc_4_k_cu_info6ignoreE - _ZN30_INTERNAL_cd028ecc_4_k_cu_info6thrust24THRUST_300001_SM_1000_NS12placeholders2_9E)
_ZN30_INTERNAL_cd028ecc_4_k_cu_info6thrust24THRUST_300001_SM_1000_NS12placeholders2_9E:
	.zero		1
	.type		_ZN30_INTERNAL_cd028ecc_4_k_cu_info4cuda3std3__432_GLOBAL__N__cd028ecc_4_k_cu_info6ignoreE,@object
	.size		_ZN30_INTERNAL_cd028ecc_4_k_cu_info4cuda3std3__432_GLOBAL__N__cd028ecc_4_k_cu_info6ignoreE,(_ZN30_INTERNAL_cd028ecc_4_k_cu_info4cuda3std6ranges3__45__cpo4dataE - _ZN30_INTERNAL_cd028ecc_4_k_cu_info4cuda3std3__432_GLOBAL__N__cd028ecc_4_k_cu_info6ignoreE)
_ZN30_INTERNAL_cd028ecc_4_k_cu_info4cuda3std3__432_GLOBAL__N__cd028ecc_4_k_cu_info6ignoreE:
	.zero		1
	.type		_ZN30_INTERNAL_cd028ecc_4_k_cu_info4cuda3std6ranges3__45__cpo4dataE,@object
	.size		_ZN30_INTERNAL_cd028ecc_4_k_cu_info4cuda3std6ranges3__45__cpo4dataE,(_ZN30_INTERNAL_cd028ecc_4_k_cu_info6thrust24THRUST_300001_SM_1000_NS12placeholders2_1E - _ZN30_INTERNAL_cd028ecc_4_k_cu_info4cuda3std6ranges3__45__cpo4dataE)
_ZN30_INTERNAL_cd028ecc_4_k_cu_info4cuda3std6ranges3__45__cpo4dataE:
	.zero		1
	.type		_ZN30_INTERNAL_cd028ecc_4_k_cu_info6thrust24THRUST_300001_SM_1000_NS12placeholders2_1E,@object
	.size		_ZN30_INTERNAL_cd028ecc_4_k_cu_info6thrust24THRUST_300001_SM_1000_NS12placeholders2_1E,(_ZN30_INTERNAL_cd028ecc_4_k_cu_info4cuda3std3__45__cpo5beginE - _ZN30_INTERNAL_cd028ecc_4_k_cu_info6thrust24THRUST_300001_SM_1000_NS12placeholders2_1E)
_ZN30_INTERNAL_cd028ecc_4_k_cu_info6thrust24THRUST_300001_SM_1000_NS12placeholders2_1E:
	.zero		1
	.type		_ZN30_INTERNAL_cd028ecc_4_k_cu_info4cuda3std3__45__cpo5beginE,@object
	.size		_ZN30_INTERNAL_cd028ecc_4_k_cu_info4cuda3std3__45__cpo5beginE,(_ZN30_INTERNAL_cd028ecc_4_k_cu_info4cuda3std6ranges3__45__cpo5beginE - _ZN30_INTERNAL_cd028ecc_4_k_cu_info4cuda3std3__45__cpo5beginE)
_ZN30_INTERNAL_cd028ecc_4_k_cu_info4cuda3std3__45__cpo5beginE:
	.zero		1
	.type		_ZN30_INTERNAL_cd028ecc_4_k_cu_info4cuda3std6ranges3__45__cpo5beginE,@object
	.size		_ZN30_INTERNAL_cd028ecc_4_k_cu_info4cuda3std6ranges3__45__cpo5beginE,(_ZN30_INTERNAL_cd028ecc_4_k_cu_info6thrust24THRUST_300001_SM_1000_NS12placeholders2_5E - _ZN30_INTERNAL_cd028ecc_4_k_cu_info4cuda3std6ranges3__45__cpo5beginE)
_ZN30_INTERNAL_cd028ecc_4_k_cu_info4cuda3std6ranges3__45__cpo5beginE:
	.zero		1
	.type		_ZN30_INTERNAL_cd028ecc_4_k_cu_info6thrust24THRUST_300001_SM_1000_NS12placeholders2_5E,@object
	.size		_ZN30_INTERNAL_cd028ecc_4_k_cu_info6thrust24THRUST_300001_SM_1000_NS12placeholders2_5E,(_ZN30_INTERNAL_cd028ecc_4_k_cu_info4cuda3std3__45__cpo6rbeginE - _ZN30_INTERNAL_cd028ecc_4_k_cu_info6thrust24THRUST_300001_SM_1000_NS12placeholders2_5E)
_ZN30_INTERNAL_cd028ecc_4_k_cu_info6thrust24THRUST_300001_SM_1000_NS12placeholders2_5E:
	.zero		1
	.type		_ZN30_INTERNAL_cd028ecc_4_k_cu_info4cuda3std3__45__cpo6rbeginE,@object
	.size		_ZN30_INTERNAL_cd028ecc_4_k_cu_info4cuda3std3__45__cpo6rbeginE,(_ZN30_INTERNAL_cd028ecc_4_k_cu_info4cuda3std6ranges3__45__cpo7advanceE - _ZN30_INTERNAL_cd028ecc_4_k_cu_info4cuda3std3__45__cpo6rbeginE)
_ZN30_INTERNAL_cd028ecc_4_k_cu_info4cuda3std3__45__cpo6rbeginE:
	.zero		1
	.type		_ZN30_INTERNAL_cd028ecc_4_k_cu_info4cuda3std6ranges3__45__cpo7advanceE,@object
	.size		_ZN30_INTERNAL_cd028ecc_4_k_cu_info4cuda3std6ranges3__45__cpo7advanceE,(_ZN30_INTERNAL_cd028ecc_4_k_cu_info4cuda3std3__47nulloptE - _ZN30_INTERNAL_cd028ecc_4_k_cu_info4cuda3std6ranges3__45__cpo7advanceE)
_ZN30_INTERNAL_cd028ecc_4_k_cu_info4cuda3std6ranges3__45__cpo7advanceE:
	.zero		1
	.type		_ZN30_INTERNAL_cd028ecc_4_k_cu_info4cuda3std3__47nulloptE,@object
	.size		_ZN30_INTERNAL_cd028ecc_4_k_cu_info4cuda3std3__47nulloptE,(_ZN30_INTERNAL_cd028ecc_4_k_cu_info4cuda3std6ranges3__45__cpo8distanceE - _ZN30_INTERNAL_cd028ecc_4_k_cu_info4cuda3std3__47nulloptE)
_ZN30_INTERNAL_cd028ecc_4_k_cu_info4cuda3std3__47nulloptE:
	.zero		1
	.type		_ZN30_INTERNAL_cd028ecc_4_k_cu_info4cuda3std6ranges3__45__cpo8distanceE,@object
	.size		_ZN30_INTERNAL_cd028ecc_4_k_cu_info4cuda3std6ranges3__45__cpo8distanceE,(_ZN30_INTERNAL_cd028ecc_4_k_cu_info6thrust24THRUST_300001_SM_1000_NS12placeholders3_10E - _ZN30_INTERNAL_cd028ecc_4_k_cu_info4cuda3std6ranges3__45__cpo8distanceE)
_ZN30_INTERNAL_cd028ecc_4_k_cu_info4cuda3std6ranges3__45__cpo8distanceE:
	.zero		1
	.type		_ZN30_INTERNAL_cd028ecc_4_k_cu_info6thrust24THRUST_300001_SM_1000_NS12placeholders3_10E,@object
	.size		_ZN30_INTERNAL_cd028ecc_4_k_cu_info6thrust24THRUST_300001_SM_1000_NS12placeholders3_10E,(_ZN30_INTERNAL_cd028ecc_4_k_cu_info4cuda3std3__419piecewise_constructE - _ZN30_INTERNAL_cd028ecc_4_k_cu_info6thrust24THRUST_300001_SM_1000_NS12placeholders3_10E)
_ZN30_INTERNAL_cd028ecc_4_k_cu_info6thrust24THRUST_300001_SM_1000_NS12placeholders3_10E:
	.zero		1
	.type		_ZN30_INTERNAL_cd028ecc_4_k_cu_info4cuda3std3__419piecewise_constructE,@object
	.size		_ZN30_INTERNAL_cd028ecc_4_k_cu_info4cuda3std3__419piecewise_constructE,(_ZN30_INTERNAL_cd028ecc_4_k_cu_info4cuda3std6ranges3__45__cpo5cdataE - _ZN30_INTERNAL_cd028ecc_4_k_cu_info4cuda3std3__419piecewise_constructE)
_ZN30_INTERNAL_cd028ecc_4_k_cu_info4cuda3std3__419piecewise_constructE:
	.zero		1
	.type		_ZN30_INTERNAL_cd028ecc_4_k_cu_info4cuda3std6ranges3__45__cpo5cdataE,@object
	.size		_ZN30_INTERNAL_cd028ecc_4_k_cu_info4cuda3std6ranges3__45__cpo5cdataE,(_ZN30_INTERNAL_cd028ecc_4_k_cu_info6thrust24THRUST_300001_SM_1000_NS12placeholders2_2E - _ZN30_INTERNAL_cd028ecc_4_k_cu_info4cuda3std6ranges3__45__cpo5cdataE)
_ZN30_INTERNAL_cd028ecc_4_k_cu_info4cuda3std6ranges3__45__cpo5cdataE:
	.zero		1
	.type		_ZN30_INTERNAL_cd028ecc_4_k_cu_info6thrust24THRUST_300001_SM_1000_NS12placeholders2_2E,@object
	.size		_ZN30_INTERNAL_cd028ecc_4_k_cu_info6thrust24THRUST_300001_SM_1000_NS12placeholders2_2E,(_ZN30_INTERNAL_cd028ecc_4_k_cu_info4cuda3std3__45__cpo3endE - _ZN30_INTERNAL_cd028ecc_4_k_cu_info6thrust24THRUST_300001_SM_1000_NS12placeholders2_2E)
_ZN30_INTERNAL_cd028ecc_4_k_cu_info6thrust24THRUST_300001_SM_1000_NS12placeholders2_2E:
	.zero		1
	.type		_ZN30_INTERNAL_cd028ecc_4_k_cu_info4cuda3std3__45__cpo3endE,@object
	.size		_ZN30_INTERNAL_cd028ecc_4_k_cu_info4cuda3std3__45__cpo3endE,(_ZN30_INTERNAL_cd028ecc_4_k_cu_info4cuda3std6ranges3__45__cpo3endE - _ZN30_INTERNAL_cd028ecc_4_k_cu_info4cuda3std3__45__cpo3endE)
_ZN30_INTERNAL_cd028ecc_4_k_cu_info4cuda3std3__45__cpo3endE:
	.zero		1
	.type		_ZN30_INTERNAL_cd028ecc_4_k_cu_info4cuda3std6ranges3__45__cpo3endE,@object
	.size		_ZN30_INTERNAL_cd028ecc_4_k_cu_info4cuda3std6ranges3__45__cpo3endE,(_ZN30_INTERNAL_cd028ecc_4_k_cu_info6thrust24THRUST_300001_SM_1000_NS12placeholders2_6E - _ZN30_INTERNAL_cd028ecc_4_k_cu_info4cuda3std6ranges3__45__cpo3endE)
_ZN30_INTERNAL_cd028ecc_4_k_cu_info4cuda3std6ranges3__45__cpo3endE:
	.zero		1
	.type		_ZN30_INTERNAL_cd028ecc_4_k_cu_info6thrust24THRUST_300001_SM_1000_NS12placeholders2_6E,@object
	.size		_ZN30_INTERNAL_cd028ecc_4_k_cu_info6thrust24THRUST_300001_SM_1000_NS12placeholders2_6E,(_ZN30_INTERNAL_cd028ecc_4_k_cu_info4cuda3std3__45__cpo4rendE - _ZN30_INTERNAL_cd028ecc_4_k_cu_info6thrust24THRUST_300001_SM_1000_NS12placeholders2_6E)
_ZN30_INTERNAL_cd028ecc_4_k_cu_info6thrust24THRUST_300001_SM_1000_NS12placeholders2_6E:
	.zero		1
	.type		_ZN30_INTERNAL_cd028ecc_4_k_cu_info4cuda3std3__45__cpo4rendE,@object
	.size		_ZN30_INTERNAL_cd028ecc_4_k_cu_info4cuda3std3__45__cpo4rendE,(_ZN30_INTERNAL_cd028ecc_4_k_cu_info4cuda3std6ranges3__45__cpo9iter_swapE - _ZN30_INTERNAL_cd028ecc_4_k_cu_info4cuda3std3__45__cpo4rendE)
_ZN30_INTERNAL_cd028ecc_4_k_cu_info4cuda3std3__45__cpo4rendE:
	.zero		1
	.type		_ZN30_INTERNAL_cd028ecc_4_k_cu_info4cuda3std6ranges3__45__cpo9iter_swapE,@object
	.size		_ZN30_INTERNAL_cd028ecc_4_k_cu_info4cuda3std6ranges3__45__cpo9iter_swapE,(_ZN30_INTERNAL_cd028ecc_4_k_cu_info4cuda3std3__48unexpectE - _ZN30_INTERNAL_cd028ecc_4_k_cu_info4cuda3std6ranges3__45__cpo9iter_swapE)
_ZN30_INTERNAL_cd028ecc_4_k_cu_info4cuda3std6ranges3__45__cpo9iter_swapE:
	.zero		1
	.type		_ZN30_INTERNAL_cd028ecc_4_k_cu_info4cuda3std3__48unexpectE,@object
	.size		_ZN30_INTERNAL_cd028ecc_4_k_cu_info4cuda3std3__48unexpectE,(_ZN30_INTERNAL_cd028ecc_4_k_cu_info6thrust24THRUST_300001_SM_1000_NS8cuda_cub3parE - _ZN30_INTERNAL_cd028ecc_4_k_cu_info4cuda3std3__48unexpectE)
_ZN30_INTERNAL_cd028ecc_4_k_cu_info4cuda3std3__48unexpectE:
	.zero		1
	.type		_ZN30_INTERNAL_cd028ecc_4_k_cu_info6thrust24THRUST_300001_SM_1000_NS8cuda_cub3parE,@object
	.size		_ZN30_INTERNAL_cd028ecc_4_k_cu_info6thrust24THRUST_300001_SM_1000_NS8cuda_cub3parE,(_ZN30_INTERNAL_cd028ecc_4_k_cu_info6thrust24THRUST_300001_SM_1000_NS12placeholders2_4E - _ZN30_INTERNAL_cd028ecc_4_k_cu_info6thrust24THRUST_300001_SM_1000_NS8cuda_cub3parE)
_ZN30_INTERNAL_cd028ecc_4_k_cu_info6thrust24THRUST_300001_SM_1000_NS8cuda_cub3parE:
	.zero		1
	.type		_ZN30_INTERNAL_cd028ecc_4_k_cu_info6thrust24THRUST_300001_SM_1000_NS12placeholders2_4E,@object
	.size		_ZN30_INTERNAL_cd028ecc_4_k_cu_info6thrust24THRUST_300001_SM_1000_NS12placeholders2_4E,(_ZN30_INTERNAL_cd028ecc_4_k_cu_info4cuda3std3__45__cpo4cendE - _ZN30_INTERNAL_cd028ecc_4_k_cu_info6thrust24THRUST_300001_SM_1000_NS12placeholders2_4E)
_ZN30_INTERNAL_cd028ecc_4_k_cu_info6thrust24THRUST_300001_SM_1000_NS12placeholders2_4E:
	.zero		1
	.type		_ZN30_INTERNAL_cd028ecc_4_k_cu_info4cuda3std3__45__cpo4cendE,@object
	.size		_ZN30_INTERNAL_cd028ecc_4_k_cu_info4cuda3std3__45__cpo4cendE,(_ZN30_INTERNAL_cd028ecc_4_k_cu_info4cuda3std6ranges3__45__cpo4cendE - _ZN30_INTERNAL_cd028ecc_4_k_cu_info4cuda3std3__45__cpo4cendE)
_ZN30_INTERNAL_cd028ecc_4_k_cu_info4cuda3std3__45__cpo4cendE:
	.zero		1
	.type		_ZN30_INTERNAL_cd028ecc_4_k_cu_info4cuda3std6ranges3__45__cpo4cendE,@object
	.size		_ZN30_INTERNAL_cd028ecc_4_k_cu_info4cuda3std6ranges3__45__cpo4cendE,(_ZN30_INTERNAL_cd028ecc_4_k_cu_info4cuda3std3__420unreachable_sentinelE - _ZN30_INTERNAL_cd028ecc_4_k_cu_info4cuda3std6ranges3__45__cpo4cendE)
_ZN30_INTERNAL_cd028ecc_4_k_cu_info4cuda3std6ranges3__45__cpo4cendE:
	.zero		1
	.type		_ZN30_INTERNAL_cd028ecc_4_k_cu_info4cuda3std3__420unreachable_sentinelE,@object
	.size		_ZN30_INTERNAL_cd028ecc_4_k_cu_info4cuda3std3__420unreachable_sentinelE,(_ZN30_INTERNAL_cd028ecc_4_k_cu_info4cuda3std6ranges3__45__cpo5ssizeE - _ZN30_INTERNAL_cd028ecc_4_k_cu_info4cuda3std3__420unreachable_sentinelE)
_ZN30_INTERNAL_cd028ecc_4_k_cu_info4cuda3std3__420unreachable_sentinelE:
	.zero		1
	.type		_ZN30_INTERNAL_cd028ecc_4_k_cu_info4cuda3std6ranges3__45__cpo5ssizeE,@object
	.size		_ZN30_INTERNAL_cd028ecc_4_k_cu_info4cuda3std6ranges3__45__cpo5ssizeE,(_ZN30_INTERNAL_cd028ecc_4_k_cu_info6thrust24THRUST_300001_SM_1000_NS12placeholders2_8E - _ZN30_INTERNAL_cd028ecc_4_k_cu_info4cuda3std6ranges3__45__cpo5ssizeE)
_ZN30_INTERNAL_cd028ecc_4_k_cu_info4cuda3std6ranges3__45__cpo5ssizeE:
	.zero		1
	.type		_ZN30_INTERNAL_cd028ecc_4_k_cu_info6thrust24THRUST_300001_SM_1000_NS12placeholders2_8E,@object
	.size		_ZN30_INTERNAL_cd028ecc_4_k_cu_info6thrust24THRUST_300001_SM_1000_NS12placeholders2_8E,(_ZN30_INTERNAL_cd028ecc_4_k_cu_info4cuda3std3__45__cpo5crendE - _ZN30_INTERNAL_cd028ecc_4_k_cu_info6thrust24THRUST_300001_SM_1000_NS12placeholders2_8E)
_ZN30_INTERNAL_cd028ecc_4_k_cu_info6thrust24THRUST_300001_SM_1000_NS12placeholders2_8E:
	.zero		1
	.type		_ZN30_INTERNAL_cd028ecc_4_k_cu_info4cuda3std3__45__cpo5crendE,@object
	.size		_ZN30_INTERNAL_cd028ecc_4_k_cu_info4cuda3std3__45__cpo5crendE,(_ZN30_INTERNAL_cd028ecc_4_k_cu_info4cuda3std6ranges3__45__cpo4prevE - _ZN30_INTERNAL_cd028ecc_4_k_cu_info4cuda3std3__45__cpo5crendE)
_ZN30_INTERNAL_cd028ecc_4_k_cu_info4cuda3std3__45__cpo5crendE:
	.zero		1
	.type		_ZN30_INTERNAL_cd028ecc_4_k_cu_info4cuda3std6ranges3__45__cpo4prevE,@object
	.size		_ZN30_INTERNAL_cd028ecc_4_k_cu_info4cuda3std6ranges3__45__cpo4prevE,(_ZN30_INTERNAL_cd028ecc_4_k_cu_info4cuda3std6ranges3__45__cpo9iter_moveE - _ZN30_INTERNAL_cd028ecc_4_k_cu_info4cuda3std6ranges3__45__cpo4prevE)
_ZN30_INTERNAL_cd028ecc_4_k_cu_info4cuda3std6ranges3__45__cpo4prevE:
	.zero		1
	.type		_ZN30_INTERNAL_cd028ecc_4_k_cu_info4cuda3std6ranges3__45__cpo9iter_moveE,@object
	.size		_ZN30_INTERNAL_cd028ecc_4_k_cu_info4cuda3std6ranges3__45__cpo9iter_moveE,(_ZN30_INTERNAL_cd028ecc_4_k_cu_info6thrust24THRUST_300001_SM_1000_NS6system6detail10sequential3seqE - _ZN30_INTERNAL_cd028ecc_4_k_cu_info4cuda3std6ranges3__45__cpo9iter_moveE)
_ZN30_INTERNAL_cd028ecc_4_k_cu_info4cuda3std6ranges3__45__cpo9iter_moveE:
	.zero		1
	.type		_ZN30_INTERNAL_cd028ecc_4_k_cu_info6thrust24THRUST_300001_SM_1000_NS6system6detail10sequential3seqE,@object
	.size		_ZN30_INTERNAL_cd028ecc_4_k_cu_info6thrust24THRUST_300001_SM_1000_NS6system6detail10sequential3seqE,(.L_40 - _ZN30_INTERNAL_cd028ecc_4_k_cu_info6thrust24THRUST_300001_SM_1000_NS6system6detail10sequential3seqE)
_ZN30_INTERNAL_cd028ecc_4_k_cu_info6thrust24THRUST_300001_SM_1000_NS6system6detail10sequential3seqE:
	.zero		1
.L_40:


//--------------------- .nv.constant0._ZN3cub18CUB_300001_SM_10006detail11EmptyKernelIvEEvv --------------------------
	.section	.nv.constant0._ZN3cub18CUB_300001_SM_10006detail11EmptyKernelIvEEvv,"a",@progbits
	.sectionflags	@""
	.align	4
.nv.constant0._ZN3cub18CUB_300001_SM_10006detail11EmptyKernelIvEEvv:
	.zero		896


//--------------------- .nv.constant0._Z11neutron_gpuiPiS_S_Pfffffii --------------------------
	.section	.nv.constant0._Z11neutron_gpuiPiS_S_Pfffffii,"a",@progbits
	.sectionflags	@""
	.align	4
.nv.constant0._Z11neutron_gpuiPiS_S_Pfffffii:
	.zero		960


//--------------------- SYMBOLS --------------------------

	.type		.nv.reservedSmem.offset0,@object
	.size		.nv.reservedSmem.offset0,0x4
	.type		vprintf,@function
